// auto-generated by cutlass_sweep.gemm — config: {"arch": "sm_90", "cluster_m": 2, "cluster_n": 4, "dtype": "int8", "dtype_b": "int8", "layout": "nt", "stages": 0, "tile_k": 128, "tile_m": 128, "tile_n": 64}
#include "cutlass/cutlass.h"
#include "cutlass/gemm/collective/collective_builder.hpp"
#include "cutlass/gemm/device/gemm_universal_adapter.h"
#include "cutlass/gemm/kernel/gemm_universal.hpp"
#include "cutlass/epilogue/collective/collective_builder.hpp"

using ElemA = int8_t;
using ElemB = int8_t;
using ElemCD = int8_t;
using Acc  = int32_t;
using TileShape    = cute::Shape<cute::_128, cute::_64, cute::_128>;
using ClusterShape = cute::Shape<cute::_2, cute::_4, cute::_1>;

using CollectiveEpilogue = typename cutlass::epilogue::collective::CollectiveBuilder<
    cutlass::arch::Sm90, cutlass::arch::OpClassTensorOp,
    TileShape, ClusterShape,
    cutlass::epilogue::collective::EpilogueTileAuto,
    Acc, Acc,
    ElemCD, cutlass::layout::RowMajor, 128 / cutlass::sizeof_bits<ElemCD>::value,
    ElemCD, cutlass::layout::RowMajor, 128 / cutlass::sizeof_bits<ElemCD>::value,
    cutlass::epilogue::collective::EpilogueScheduleAuto
  >::CollectiveOp;

using CollectiveMainloop = typename cutlass::gemm::collective::CollectiveBuilder<
    cutlass::arch::Sm90, cutlass::arch::OpClassTensorOp,
    ElemA, cutlass::layout::RowMajor, 128 / cutlass::sizeof_bits<ElemA>::value,
    ElemB, cutlass::layout::ColumnMajor, 128 / cutlass::sizeof_bits<ElemB>::value,
    Acc,
    TileShape, ClusterShape,
    cutlass::gemm::collective::StageCountAutoCarveout<static_cast<int>(sizeof(typename CollectiveEpilogue::SharedStorage))>,
    cutlass::gemm::collective::KernelScheduleAuto
  >::CollectiveOp;

using GemmKernel = cutlass::gemm::kernel::GemmUniversal<
    cute::Shape<int,int,int,int>,
    CollectiveMainloop,
    CollectiveEpilogue
>;
using Gemm = cutlass::gemm::device::GemmUniversalAdapter<GemmKernel>;

// Force the device kernel symbol into the cubin without needing a host main.
auto* _anchor = &cutlass::device_kernel<GemmKernel>;


// ===== COMPILED SASS (sm_90a) =====

	.target	sm_90a

	.elftype	@"ET_EXEC"


//--------------------- .note.nv.tkinfo           --------------------------
	.section	.note.nv.tkinfo,"",@"SHT_NOTE"
	.sectionflags	@"SHF_NOTE_NV_TKINFO"
	.tkinfo
        /*0018*/ 	.word	0x00000002
        /*0030*/ 	.string	""
        /*0030*/ 	.string	"ptxas"
        /*0030*/ 	.string	"Cuda compilation tools, release 13.0, V13.0.88"
        /*0030*/ 	.string	"Build cuda_13.0.r13.0/compiler.36424714_0"
        /*0030*/ 	.string	"-arch sm_90a -m 64 "



//--------------------- .note.nv.cuinfo           --------------------------
	.section	.note.nv.cuinfo,"",@"SHT_NOTE"
	.sectionflags	@"SHF_NOTE_NV_CUINFO"
        /*0018*/ 	.short	0x0002
        /*001a*/ 	.short	0x005a
        /*001c*/ 	.short	0x0082
	.zero		2


//--------------------- .nv.info                  --------------------------
	.section	.nv.info,"",@"SHT_CUDA_INFO"
	.align	4


	//----- nvinfo : EIATTR_REGCOUNT
	.align		4
        /*0000*/ 	.byte	0x04, 0x2f
        /*0002*/ 	.short	(.L_15 - .L_14)
	.align		4
.L_14:
        /*0004*/ 	.word	index@(_ZN7cutlass13device_kernelINS_4gemm6kernel13GemmUniversalIN4cute5tupleIJiiiiEEENS1_10collective13CollectiveMmaINS1_34MainloopSm90TmaGmmaWarpSpecializedILi9ENS5_IJNS4_1CILi2EEENSA_ILi4EEENSA_ILi1EEEEEENS1_35KernelTmaWarpSpecializedCooperativeEEENS5_IJNSA_ILi128EEENSA_ILi64EEESH_EEEaNS5_IJlSD_lEEEaSK_NS4_8TiledMMAINS4_8MMA_AtomIJNS4_4SM904GMMA26MMA_64x64x32_S32S8S8_SS_TNEEEENS4_6LayoutINS5_IJSB_SD_SD_EEENS5_IJSD_NSA_ILi0EEEST_EEEEENS5_IJNS4_10UnderscoreESW_SW_EEEEENS4_23SM90_TMA_LOAD_MULTICASTENS4_14ComposedLayoutINS4_7SwizzleILi3ELi4ELi3EEENS4_18smem_ptr_flag_bitsILi8EEENSR_INS5_IJNSA_ILi8EEESH_EEENS5_IJSH_SD_EEEEEEEvNS4_8identityESZ_S19_vS1A_EENS_8epilogue10collective6detail29Sm90TmaWarpSpecializedAdapterINS1D_15DefaultEpilogueIaSK_SK_NS1C_6thread17LinearCombinationIaLi1EiiLNS1H_9ScaleType4KindE0ELNS_15FloatRoundStyleE2EaEENS1_15EpilogueDefaultEEEEEvvEEEEvNT_6ParamsE)
        /*0008*/ 	.word	0x000000a8


	//----- nvinfo : EIATTR_FRAME_SIZE
	.align		4
.L_15:
        /*000c*/ 	.byte	0x04, 0x11
        /*000e*/ 	.short	(.L_17 - .L_16)
	.align		4
.L_16:
        /*0010*/ 	.word	index@(_ZN7cutlass13device_kernelINS_4gemm6kernel13GemmUniversalIN4cute5tupleIJiiiiEEENS1_10collective13CollectiveMmaINS1_34MainloopSm90TmaGmmaWarpSpecializedILi9ENS5_IJNS4_1CILi2EEENSA_ILi4EEENSA_ILi1EEEEEENS1_35KernelTmaWarpSpecializedCooperativeEEENS5_IJNSA_ILi128EEENSA_ILi64EEESH_EEEaNS5_IJlSD_lEEEaSK_NS4_8TiledMMAINS4_8MMA_AtomIJNS4_4SM904GMMA26MMA_64x64x32_S32S8S8_SS_TNEEEENS4_6LayoutINS5_IJSB_SD_SD_EEENS5_IJSD_NSA_ILi0EEEST_EEEEENS5_IJNS4_10UnderscoreESW_SW_EEEEENS4_23SM90_TMA_LOAD_MULTICASTENS4_14ComposedLayoutINS4_7SwizzleILi3ELi4ELi3EEENS4_18smem_ptr_flag_bitsILi8EEENSR_INS5_IJNSA_ILi8EEESH_EEENS5_IJSH_SD_EEEEEEEvNS4_8identityESZ_S19_vS1A_EENS_8epilogue10collective6detail29Sm90TmaWarpSpecializedAdapterINS1D_15DefaultEpilogueIaSK_SK_NS1C_6thread17LinearCombinationIaLi1EiiLNS1H_9ScaleType4KindE0ELNS_15FloatRoundStyleE2EaEENS1_15EpilogueDefaultEEEEEvvEEEEvNT_6ParamsE)
        /*0014*/ 	.word	0x00000000


	//----- nvinfo : EIATTR_MIN_STACK_SIZE
	.align		4
.L_17:
        /*0018*/ 	.byte	0x04, 0x12
        /*001a*/ 	.short	(.L_19 - .L_18)
	.align		4
.L_18:
        /*001c*/ 	.word	index@(_ZN7cutlass13device_kernelINS_4gemm6kernel13GemmUniversalIN4cute5tupleIJiiiiEEENS1_10collective13CollectiveMmaINS1_34MainloopSm90TmaGmmaWarpSpecializedILi9ENS5_IJNS4_1CILi2EEENSA_ILi4EEENSA_ILi1EEEEEENS1_35KernelTmaWarpSpecializedCooperativeEEENS5_IJNSA_ILi128EEENSA_ILi64EEESH_EEEaNS5_IJlSD_lEEEaSK_NS4_8TiledMMAINS4_8MMA_AtomIJNS4_4SM904GMMA26MMA_64x64x32_S32S8S8_SS_TNEEEENS4_6LayoutINS5_IJSB_SD_SD_EEENS5_IJSD_NSA_ILi0EEEST_EEEEENS5_IJNS4_10UnderscoreESW_SW_EEEEENS4_23SM90_TMA_LOAD_MULTICASTENS4_14ComposedLayoutINS4_7SwizzleILi3ELi4ELi3EEENS4_18smem_ptr_flag_bitsILi8EEENSR_INS5_IJNSA_ILi8EEESH_EEENS5_IJSH_SD_EEEEEEEvNS4_8identityESZ_S19_vS1A_EENS_8epilogue10collective6detail29Sm90TmaWarpSpecializedAdapterINS1D_15DefaultEpilogueIaSK_SK_NS1C_6thread17LinearCombinationIaLi1EiiLNS1H_9ScaleType4KindE0ELNS_15FloatRoundStyleE2EaEENS1_15EpilogueDefaultEEEEEvvEEEEvNT_6ParamsE)
        /*0020*/ 	.word	0x00000000
.L_19:


//--------------------- .nv.compat                --------------------------
	.section	.nv.compat,"",@"SHT_CUDA_COMPAT_INFO"
	.align	4
        /*0000*/ 	.byte	0x02, 0x09, 0x01, 0x00, 0x02, 0x02, 0x04, 0x00, 0x02, 0x05, 0x05, 0x00, 0x03, 0x07, 0x01, 0x01
        /*0010*/ 	.byte	0x02, 0x03, 0x01, 0x00, 0x02, 0x06, 0x01, 0x00, 0x04, 0x0b, 0x08, 0x00, 0x00, 0x00, 0x00, 0x00
        /*0020*/ 	.byte	0x00, 0x00, 0x00, 0x00


//--------------------- .nv.info._ZN7cutlass13device_kernelINS_4gemm6kernel13GemmUniversalIN4cute5tupleIJiiiiEEENS1_10collective13CollectiveMmaINS1_34MainloopSm90TmaGmmaWarpSpecializedILi9ENS5_IJNS4_1CILi2EEENSA_ILi4EEENSA_ILi1EEEEEENS1_35KernelTmaWarpSpecializedCooperativeEEENS5_IJNSA_ILi128EEENSA_ILi64EEESH_EEEaNS5_IJlSD_lEEEaSK_NS4_8TiledMMAINS4_8MMA_AtomIJNS4_4SM904GMMA26MMA_64x64x32_S32S8S8_SS_TNEEEENS4_6LayoutINS5_IJSB_SD_SD_EEENS5_IJSD_NSA_ILi0EEEST_EEEEENS5_IJNS4_10UnderscoreESW_SW_EEEEENS4_23SM90_TMA_LOAD_MULTICASTENS4_14ComposedLayoutINS4_7SwizzleILi3ELi4ELi3EEENS4_18smem_ptr_flag_bitsILi8EEENSR_INS5_IJNSA_ILi8EEESH_EEENS5_IJSH_SD_EEEEEEEvNS4_8identityESZ_S19_vS1A_EENS_8epilogue10collective6detail29Sm90TmaWarpSpecializedAdapterINS1D_15DefaultEpilogueIaSK_SK_NS1C_6thread17LinearCombinationIaLi1EiiLNS1H_9ScaleType4KindE0ELNS_15FloatRoundStyleE2EaEENS1_15EpilogueDefaultEEEEEvvEEEEvNT_6ParamsE --------------------------
	.section	.nv.info._ZN7cutlass13device_kernelINS_4gemm6kernel13GemmUniversalIN4cute5tupleIJiiiiEEENS1_10collective13CollectiveMmaINS1_34MainloopSm90TmaGmmaWarpSpecializedILi9ENS5_IJNS4_1CILi2EEENSA_ILi4EEENSA_ILi1EEEEEENS1_35KernelTmaWarpSpecializedCooperativeEEENS5_IJNSA_ILi128EEENSA_ILi64EEESH_EEEaNS5_IJlSD_lEEEaSK_NS4_8TiledMMAINS4_8MMA_AtomIJNS4_4SM904GMMA26MMA_64x64x32_S32S8S8_SS_TNEEEENS4_6LayoutINS5_IJSB_SD_SD_EEENS5_IJSD_NSA_ILi0EEEST_EEEEENS5_IJNS4_10UnderscoreESW_SW_EEEEENS4_23SM90_TMA_LOAD_MULTICASTENS4_14ComposedLayoutINS4_7SwizzleILi3ELi4ELi3EEENS4_18smem_ptr_flag_bitsILi8EEENSR_INS5_IJNSA_ILi8EEESH_EEENS5_IJSH_SD_EEEEEEEvNS4_8identityESZ_S19_vS1A_EENS_8epilogue10collective6detail29Sm90TmaWarpSpecializedAdapterINS1D_15DefaultEpilogueIaSK_SK_NS1C_6thread17LinearCombinationIaLi1EiiLNS1H_9ScaleType4KindE0ELNS_15FloatRoundStyleE2EaEENS1_15EpilogueDefaultEEEEEvvEEEEvNT_6ParamsE,"",@"SHT_CUDA_INFO"
	.sectionflags	@""
	.align	4


	//----- nvinfo : EIATTR_CUDA_API_VERSION
	.align		4
        /*0000*/ 	.byte	0x04, 0x37
        /*0002*/ 	.short	(.L_21 - .L_20)
.L_20:
        /*0004*/ 	.word	0x00000082


	//----- nvinfo : EIATTR_KPARAM_INFO
	.align		4
.L_21:
        /*0008*/ 	.byte	0x04, 0x17
        /*000a*/ 	.short	(.L_23 - .L_22)
.L_22:
        /*000c*/ 	.word	0x00000000
        /*0010*/ 	.short	0x0000
        /*0012*/ 	.short	0x0070
        /*0014*/ 	.byte	0x00, 0xf0, 0x01, 0x10


	//----- nvinfo : EIATTR_SPARSE_MMA_MASK
	.align		4
.L_23:
        /*0018*/ 	.byte	0x03, 0x50
        /*001a*/ 	.short	0x0000


	//----- nvinfo : EIATTR_MAXREG_COUNT
	.align		4
        /*001c*/ 	.byte	0x03, 0x1b
        /*001e*/ 	.short	0x00a8


	//----- nvinfo : EIATTR_NUM_BARRIERS
	.align		4
        /*0020*/ 	.byte	0x02, 0x4c
        /*0022*/ 	.byte	0x01
	.zero		1


	//----- nvinfo : EIATTR_EXTERNS
	.align		4
        /*0024*/ 	.byte	0x04, 0x0f
        /*0026*/ 	.short	(.L_25 - .L_24)


	//   ....[0]....
	.align		4
.L_24:
        /*0028*/ 	.word	index@(__assertfail)


	//----- nvinfo : EIATTR_MERCURY_ISA_VERSION
	.align		4
.L_25:
        /*002c*/ 	.byte	0x03, 0x5f
        /*002e*/ 	.short	0x0101


	//----- nvinfo : EIATTR_INT_WARP_WIDE_INSTR_OFFSETS
	.align		4
        /*0030*/ 	.byte	0x04, 0x31
        /*0032*/ 	.short	(.L_27 - .L_26)


	//   ....[0]....
.L_26:
        /*0034*/ 	.word	0x00000550


	//   ....[1]....
        /*0038*/ 	.word	0x00000580


	//   ....[2]....
        /*003c*/ 	.word	0x00000740


	//----- nvinfo : EIATTR_COOP_GROUP_MASK_REGIDS
	.align		4
.L_27:
        /*0040*/ 	.byte	0x04, 0x29
        /*0042*/ 	.short	(.L_29 - .L_28)


	//   ....[0]....
.L_28:
        /*0044*/ 	.word	0xffffffff


	//   ....[1]....
        /*0048*/ 	.word	0xffffffff


	//   ....[2]....
        /*004c*/ 	.word	0xffffffff


	//   ....[3]....
        /*0050*/ 	.word	0xffffffff


	//   ....[4]....
        /*0054*/ 	.word	0xffffffff


	//   ....[5]....
        /*0058*/ 	.word	0xffffffff


	//----- nvinfo : EIATTR_COOP_GROUP_INSTR_OFFSETS
	.align		4
.L_29:
        /*005c*/ 	.byte	0x04, 0x28
        /*005e*/ 	.short	(.L_31 - .L_30)


	//   ....[0]....
.L_30:
        /*0060*/ 	.word	0x00000060


	//   ....[1]....
        /*0064*/ 	.word	0x00000070


	//   ....[2]....
        /*0068*/ 	.word	0x00000130


	//   ....[3]....
        /*006c*/ 	.word	0x000003a0


	//   ....[4]....
        /*0070*/ 	.word	0x000008c0


	//   ....[5]....
        /*0074*/ 	.word	0x000012f0


	//----- nvinfo : EIATTR_REG_RECONFIG
	.align		4
.L_31:
        /*0078*/ 	.byte	0x01, 0x54
	.zero		2


	//----- nvinfo : EIATTR_SYSCALL_OFFSETS
	.align		4
        /*007c*/ 	.byte	0x04, 0x46
        /*007e*/ 	.short	(.L_33 - .L_32)


	//   ....[0]....
.L_32:
        /*0080*/ 	.word	0x000014b0


	//----- nvinfo : EIATTR_MBARRIER_INSTR_OFFSETS
	.align		4
.L_33:
        /*0084*/ 	.byte	0x04, 0x39
        /*0086*/ 	.short	(.L_35 - .L_34)


	//   ....[0]....
.L_34:
        /*0088*/ 	.word	0x00000250
        /*008c*/ 	.word	0x000000ff
        /*0090*/ 	.word	0x00000000
        /*0094*/ 	.short	0x0100
        /*0096*/ 	.byte	0x08
	.zero		1


	//   ....[1]....
        /*0098*/ 	.word	0x00000260
        /*009c*/ 	.word	0x000000ff
        /*00a0*/ 	.word	0x00000048
        /*00a4*/ 	.short	0x0100
        /*00a6*/ 	.byte	0x08
	.zero		1


	//   ....[2]....
        /*00a8*/ 	.word	0x00000270
        /*00ac*/ 	.word	0x000000ff
        /*00b0*/ 	.word	0x00000008
        /*00b4*/ 	.short	0x0100
        /*00b6*/ 	.byte	0x08
	.zero		1


	//   ....[3]....
        /*00b8*/ 	.word	0x00000280
        /*00bc*/ 	.word	0x000000ff
        /*00c0*/ 	.word	0x00000050
        /*00c4*/ 	.short	0x0100
        /*00c6*/ 	.byte	0x08
	.zero		1


	//   ....[4]....
        /*00c8*/ 	.word	0x00000290
        /*00cc*/ 	.word	0x000000ff
        /*00d0*/ 	.word	0x00000010
        /*00d4*/ 	.short	0x0100
        /*00d6*/ 	.byte	0x08
	.zero		1


	//   ....[5]....
        /*00d8*/ 	.word	0x000002a0
        /*00dc*/ 	.word	0x000000ff
        /*00e0*/ 	.word	0x00000058
        /*00e4*/ 	.short	0x0100
        /*00e6*/ 	.byte	0x08
	.zero		1


	//   ....[6]....
        /*00e8*/ 	.word	0x000002b0
        /*00ec*/ 	.word	0x000000ff
        /*00f0*/ 	.word	0x00000018
        /*00f4*/ 	.short	0x0100
        /*00f6*/ 	.byte	0x08
	.zero		1


	//   ....[7]....
        /*00f8*/ 	.word	0x000002c0
        /*00fc*/ 	.word	0x000000ff
        /*0100*/ 	.word	0x00000060
        /*0104*/ 	.short	0x0100
        /*0106*/ 	.byte	0x08
	.zero		1


	//   ....[8]....
        /*0108*/ 	.word	0x000002d0
        /*010c*/ 	.word	0x000000ff
        /*0110*/ 	.word	0x00000020
        /*0114*/ 	.short	0x0100
        /*0116*/ 	.byte	0x08
	.zero		1


	//   ....[9]....
        /*0118*/ 	.word	0x000002e0
        /*011c*/ 	.word	0x000000ff
        /*0120*/ 	.word	0x00000068
        /*0124*/ 	.short	0x0100
        /*0126*/ 	.byte	0x08
	.zero		1


	//   ....[10]....
        /*0128*/ 	.word	0x000002f0
        /*012c*/ 	.word	0x000000ff
        /*0130*/ 	.word	0x00000028
        /*0134*/ 	.short	0x0100
        /*0136*/ 	.byte	0x08
	.zero		1


	//   ....[11]....
        /*0138*/ 	.word	0x00000300
        /*013c*/ 	.word	0x000000ff
        /*0140*/ 	.word	0x00000070
        /*0144*/ 	.short	0x0100
        /*0146*/ 	.byte	0x08
	.zero		1


	//   ....[12]....
        /*0148*/ 	.word	0x00000310
        /*014c*/ 	.word	0x000000ff
        /*0150*/ 	.word	0x00000030
        /*0154*/ 	.short	0x0100
        /*0156*/ 	.byte	0x08
	.zero		1


	//   ....[13]....
        /*0158*/ 	.word	0x00000320
        /*015c*/ 	.word	0x000000ff
        /*0160*/ 	.word	0x00000078
        /*0164*/ 	.short	0x0100
        /*0166*/ 	.byte	0x08
	.zero		1


	//   ....[14]....
        /*0168*/ 	.word	0x00000330
        /*016c*/ 	.word	0x000000ff
        /*0170*/ 	.word	0x00000038
        /*0174*/ 	.short	0x0100
        /*0176*/ 	.byte	0x08
	.zero		1


	//   ....[15]....
        /*0178*/ 	.word	0x00000340
        /*017c*/ 	.word	0x000000ff
        /*0180*/ 	.word	0x00000080
        /*0184*/ 	.short	0x0100
        /*0186*/ 	.byte	0x08
	.zero		1


	//   ....[16]....
        /*0188*/ 	.word	0x00000350
        /*018c*/ 	.word	0x000000ff
        /*0190*/ 	.word	0x00000040
        /*0194*/ 	.short	0x0100
        /*0196*/ 	.byte	0x08
	.zero		1


	//   ....[17]....
        /*0198*/ 	.word	0x00000360
        /*019c*/ 	.word	0x000000ff
        /*01a0*/ 	.word	0x00000088
        /*01a4*/ 	.short	0x0100
        /*01a6*/ 	.byte	0x08
	.zero		1


	//   ....[18]....
        /*01a8*/ 	.word	0x000007c0
        /*01ac*/ 	.word	0x000000ff
        /*01b0*/ 	.word	0x000000a0
        /*01b4*/ 	.short	0x0100
        /*01b6*/ 	.byte	0x06
	.zero		1


	//   ....[19]....
        /*01b8*/ 	.word	0x00000850
        /*01bc*/ 	.word	0x000000ff
        /*01c0*/ 	.word	0x000000a8
        /*01c4*/ 	.short	0x0100
        /*01c6*/ 	.byte	0x06
	.zero		1


	//   ....[20]....
        /*01c8*/ 	.word	0x00001580
        /*01cc*/ 	.word	0x00000003
        /*01d0*/ 	.word	0x00000000
        /*01d4*/ 	.short	0x010a
        /*01d6*/ 	.byte	0x3f
	.zero		1


	//   ....[21]....
        /*01d8*/ 	.word	0x000015c0
        /*01dc*/ 	.word	0x00000003
        /*01e0*/ 	.word	0x00000000
        /*01e4*/ 	.short	0x010a
        /*01e6*/ 	.byte	0x3f
	.zero		1


	//   ....[22]....
        /*01e8*/ 	.word	0x00001990
        /*01ec*/ 	.word	0x00000005
        /*01f0*/ 	.word	0x00000000
        /*01f4*/ 	.short	0x010a
        /*01f6*/ 	.byte	0x3f
	.zero		1


	//   ....[23]....
        /*01f8*/ 	.word	0x000019d0
        /*01fc*/ 	.word	0x00000005
        /*0200*/ 	.word	0x00000000
        /*0204*/ 	.short	0x010a
        /*0206*/ 	.byte	0x3f
	.zero		1


	//   ....[24]....
        /*0208*/ 	.word	0x00001c30
        /*020c*/ 	.word	0x00000005
        /*0210*/ 	.word	0x00000000
        /*0214*/ 	.short	0x0101
        /*0216*/ 	.byte	0x3f
	.zero		1


	//   ....[25]....
        /*0218*/ 	.word	0x00001e50
        /*021c*/ 	.word	0x00000003
        /*0220*/ 	.word	0x00000000
        /*0224*/ 	.short	0x0101
        /*0226*/ 	.byte	0x3f
	.zero		1


	//   ....[26]....
        /*0228*/ 	.word	0x00004df0
        /*022c*/ 	.word	0x0000000e
        /*0230*/ 	.word	0x00000048
        /*0234*/ 	.short	0x010a
        /*0236*/ 	.byte	0x3f
	.zero		1


	//   ....[27]....
        /*0238*/ 	.word	0x00005170
        /*023c*/ 	.word	0x00000006
        /*0240*/ 	.word	0x000000a8
        /*0244*/ 	.short	0x0101
        /*0246*/ 	.byte	0x3f
	.zero		1


	//   ....[28]....
        /*0248*/ 	.word	0x000058a0
        /*024c*/ 	.word	0x00000007
        /*0250*/ 	.word	0x00000000
        /*0254*/ 	.short	0x010a
        /*0256*/ 	.byte	0x3f
	.zero		1


	//   ....[29]....
        /*0258*/ 	.word	0x00005920
        /*025c*/ 	.word	0x00000009
        /*0260*/ 	.word	0x00000000
        /*0264*/ 	.short	0x010a
        /*0266*/ 	.byte	0x3f
	.zero		1


	//   ....[30]....
        /*0268*/ 	.word	0x000059b0
        /*026c*/ 	.word	0x00000006
        /*0270*/ 	.word	0x00000000
        /*0274*/ 	.short	0x010a
        /*0276*/ 	.byte	0x3f
	.zero		1


	//   ....[31]....
        /*0278*/ 	.word	0x00005a40
        /*027c*/ 	.word	0x00000009
        /*0280*/ 	.word	0x00000000
        /*0284*/ 	.short	0x010a
        /*0286*/ 	.byte	0x3f
	.zero		1


	//   ....[32]....
        /*0288*/ 	.word	0x00005ad0
        /*028c*/ 	.word	0x00000006
        /*0290*/ 	.word	0x00000000
        /*0294*/ 	.short	0x010a
        /*0296*/ 	.byte	0x3f
	.zero		1


	//   ....[33]....
        /*0298*/ 	.word	0x00005b60
        /*029c*/ 	.word	0x00000009
        /*02a0*/ 	.word	0x00000000
        /*02a4*/ 	.short	0x010a
        /*02a6*/ 	.byte	0x3f
	.zero		1


	//   ....[34]....
        /*02a8*/ 	.word	0x00005bf0
        /*02ac*/ 	.word	0x00000006
        /*02b0*/ 	.word	0x00000000
        /*02b4*/ 	.short	0x010a
        /*02b6*/ 	.byte	0x3f
	.zero		1


	//   ....[35]....
        /*02b8*/ 	.word	0x00005c80
        /*02bc*/ 	.word	0x00000009
        /*02c0*/ 	.word	0x00000000
        /*02c4*/ 	.short	0x010a
        /*02c6*/ 	.byte	0x3f
	.zero		1


	//   ....[36]....
        /*02c8*/ 	.word	0x00005d10
        /*02cc*/ 	.word	0x00000003
        /*02d0*/ 	.word	0x00000000
        /*02d4*/ 	.short	0x010a
        /*02d6*/ 	.byte	0x3f
	.zero		1


	//   ....[37]....
        /*02d8*/ 	.word	0x00005d70
        /*02dc*/ 	.word	0x00000003
        /*02e0*/ 	.word	0x00000000
        /*02e4*/ 	.short	0x010a
        /*02e6*/ 	.byte	0x3f
	.zero		1


	//   ....[38]....
        /*02e8*/ 	.word	0x00005dc0
        /*02ec*/ 	.word	0x00000005
        /*02f0*/ 	.word	0x00000000
        /*02f4*/ 	.short	0x010a
        /*02f6*/ 	.byte	0x3f
	.zero		1


	//   ....[39]....
        /*02f8*/ 	.word	0x00005e90
        /*02fc*/ 	.word	0x0000000e
        /*0300*/ 	.word	0x00000048
        /*0304*/ 	.short	0x010a
        /*0306*/ 	.byte	0x3f
	.zero		1


	//   ....[40]....
        /*0308*/ 	.word	0x00005f60
        /*030c*/ 	.word	0x00000007
        /*0310*/ 	.word	0x00000000
        /*0314*/ 	.short	0x010a
        /*0316*/ 	.byte	0x3f
	.zero		1


	//   ....[41]....
        /*0318*/ 	.word	0x00005fb0
        /*031c*/ 	.word	0x00000009
        /*0320*/ 	.word	0x00000000
        /*0324*/ 	.short	0x010a
        /*0326*/ 	.byte	0x3f
	.zero		1


	//   ....[42]....
        /*0328*/ 	.word	0x00006000
        /*032c*/ 	.word	0x00000006
        /*0330*/ 	.word	0x00000000
        /*0334*/ 	.short	0x010a
        /*0336*/ 	.byte	0x3f
	.zero		1


	//   ....[43]....
        /*0338*/ 	.word	0x00006050
        /*033c*/ 	.word	0x00000009
        /*0340*/ 	.word	0x00000000
        /*0344*/ 	.short	0x010a
        /*0346*/ 	.byte	0x3f
	.zero		1


	//   ....[44]....
        /*0348*/ 	.word	0x000060a0
        /*034c*/ 	.word	0x00000006
        /*0350*/ 	.word	0x00000000
        /*0354*/ 	.short	0x010a
        /*0356*/ 	.byte	0x3f
	.zero		1


	//   ....[45]....
        /*0358*/ 	.word	0x000060f0
        /*035c*/ 	.word	0x00000009
        /*0360*/ 	.word	0x00000000
        /*0364*/ 	.short	0x010a
        /*0366*/ 	.byte	0x3f
	.zero		1


	//   ....[46]....
        /*0368*/ 	.word	0x00006140
        /*036c*/ 	.word	0x00000006
        /*0370*/ 	.word	0x00000000
        /*0374*/ 	.short	0x010a
        /*0376*/ 	.byte	0x3f
	.zero		1


	//   ....[47]....
        /*0378*/ 	.word	0x00006190
        /*037c*/ 	.word	0x00000009
        /*0380*/ 	.word	0x00000000
        /*0384*/ 	.short	0x010a
        /*0386*/ 	.byte	0x3f
	.zero		1


	//----- nvinfo : EIATTR_NUM_MBARRIERS
	.align		4
.L_35:
        /*0388*/ 	.byte	0x03, 0x38
        /*038a*/ 	.short	0x0014


	//----- nvinfo : EIATTR_EXIT_INSTR_OFFSETS
	.align		4
        /*038c*/ 	.byte	0x04, 0x1c
        /*038e*/ 	.short	(.L_37 - .L_36)


	//   ....[0]....
.L_36:
        /*0390*/ 	.word	0x00000a20


	//   ....[1]....
        /*0394*/ 	.word	0x00001230


	//   ....[2]....
        /*0398*/ 	.word	0x00004410


	//   ....[3]....
        /*039c*/ 	.word	0x00004970


	//   ....[4]....
        /*03a0*/ 	.word	0x00005d60


	//----- nvinfo : EIATTR_MAX_THREADS
	.align		4
.L_37:
        /*03a4*/ 	.byte	0x04, 0x05
        /*03a6*/ 	.short	(.L_39 - .L_38)
.L_38:
        /*03a8*/ 	.word	0x00000180
        /*03ac*/ 	.word	0x00000001
        /*03b0*/ 	.word	0x00000001


	//----- nvinfo : EIATTR_CRS_STACK_SIZE
	.align		4
.L_39:
        /*03b4*/ 	.byte	0x04, 0x1e
        /*03b6*/ 	.short	(.L_41 - .L_40)
.L_40:
        /*03b8*/ 	.word	0x00000000


	//----- nvinfo : EIATTR_CBANK_PARAM_SIZE
	.align		4
.L_41:
        /*03bc*/ 	.byte	0x03, 0x19
        /*03be*/ 	.short	0x0470


	//----- nvinfo : EIATTR_PARAM_CBANK
	.align		4
        /*03c0*/ 	.byte	0x04, 0x0a
        /*03c2*/ 	.short	(.L_43 - .L_42)
	.align		4
.L_42:
        /*03c4*/ 	.word	index@(.nv.constant0._ZN7cutlass13device_kernelINS_4gemm6kernel13GemmUniversalIN4cute5tupleIJiiiiEEENS1_10collective13CollectiveMmaINS1_34MainloopSm90TmaGmmaWarpSpecializedILi9ENS5_IJNS4_1CILi2EEENSA_ILi4EEENSA_ILi1EEEEEENS1_35KernelTmaWarpSpecializedCooperativeEEENS5_IJNSA_ILi128EEENSA_ILi64EEESH_EEEaNS5_IJlSD_lEEEaSK_NS4_8TiledMMAINS4_8MMA_AtomIJNS4_4SM904GMMA26MMA_64x64x32_S32S8S8_SS_TNEEEENS4_6LayoutINS5_IJSB_SD_SD_EEENS5_IJSD_NSA_ILi0EEEST_EEEEENS5_IJNS4_10UnderscoreESW_SW_EEEEENS4_23SM90_TMA_LOAD_MULTICASTENS4_14ComposedLayoutINS4_7SwizzleILi3ELi4ELi3EEENS4_18smem_ptr_flag_bitsILi8EEENSR_INS5_IJNSA_ILi8EEESH_EEENS5_IJSH_SD_EEEEEEEvNS4_8identityESZ_S19_vS1A_EENS_8epilogue10collective6detail29Sm90TmaWarpSpecializedAdapterINS1D_15DefaultEpilogueIaSK_SK_NS1C_6thread17LinearCombinationIaLi1EiiLNS1H_9ScaleType4KindE0ELNS_15FloatRoundStyleE2EaEENS1_15EpilogueDefaultEEEEEvvEEEEvNT_6ParamsE)
        /*03c8*/ 	.short	0x0210
        /*03ca*/ 	.short	0x0470


	//----- nvinfo : EIATTR_SW_WAR
	.align		4
.L_43:
        /*03cc*/ 	.byte	0x04, 0x36
        /*03ce*/ 	.short	(.L_45 - .L_44)
.L_44:
        /*03d0*/ 	.word	0x00000008
.L_45:


//--------------------- .nv.callgraph             --------------------------
	.section	.nv.callgraph,"",@"SHT_CUDA_CALLGRAPH"
	.align	4
	.sectionentsize	8
	.align		4
        /*0000*/ 	.word	0x00000000
	.align		4
        /*0004*/ 	.word	0xffffffff
	.align		4
        /*0008*/ 	.word	index@(_ZN7cutlass13device_kernelINS_4gemm6kernel13GemmUniversalIN4cute5tupleIJiiiiEEENS1_10collective13CollectiveMmaINS1_34MainloopSm90TmaGmmaWarpSpecializedILi9ENS5_IJNS4_1CILi2EEENSA_ILi4EEENSA_ILi1EEEEEENS1_35KernelTmaWarpSpecializedCooperativeEEENS5_IJNSA_ILi128EEENSA_ILi64EEESH_EEEaNS5_IJlSD_lEEEaSK_NS4_8TiledMMAINS4_8MMA_AtomIJNS4_4SM904GMMA26MMA_64x64x32_S32S8S8_SS_TNEEEENS4_6LayoutINS5_IJSB_SD_SD_EEENS5_IJSD_NSA_ILi0EEEST_EEEEENS5_IJNS4_10UnderscoreESW_SW_EEEEENS4_23SM90_TMA_LOAD_MULTICASTENS4_14ComposedLayoutINS4_7SwizzleILi3ELi4ELi3EEENS4_18smem_ptr_flag_bitsILi8EEENSR_INS5_IJNSA_ILi8EEESH_EEENS5_IJSH_SD_EEEEEEEvNS4_8identityESZ_S19_vS1A_EENS_8epilogue10collective6detail29Sm90TmaWarpSpecializedAdapterINS1D_15DefaultEpilogueIaSK_SK_NS1C_6thread17LinearCombinationIaLi1EiiLNS1H_9ScaleType4KindE0ELNS_15FloatRoundStyleE2EaEENS1_15EpilogueDefaultEEEEEvvEEEEvNT_6ParamsE)
	.align		4
        /*000c*/ 	.word	index@(__assertfail)
	.align		4
        /*0010*/ 	.word	0x00000000
	.align		4
        /*0014*/ 	.word	0xfffffffe
	.align		4
        /*0018*/ 	.word	0x00000000
	.align		4
        /*001c*/ 	.word	0xfffffffd
	.align		4
        /*0020*/ 	.word	0x00000000
	.align		4
        /*0024*/ 	.word	0xfffffffc


//--------------------- .nv.constant4             --------------------------
	.section	.nv.constant4,"a",@progbits
	.align	8
	.align		8
.nv.constant4:
        /*0000*/ 	.dword	__assertfail
	.align		8
        /*0008*/ 	.dword	__unnamed_1
	.align		8
        /*0010*/ 	.dword	_ZN40_INTERNAL_ad217ee8_4_k_cu_9f27b026_220834cuda3std3__45__cpo5beginE
	.align		8
        /*0018*/ 	.dword	_ZN40_INTERNAL_ad217ee8_4_k_cu_9f27b026_220834cuda3std3__45__cpo3endE
	.align		8
        /*0020*/ 	.dword	_ZN40_INTERNAL_ad217ee8_4_k_cu_9f27b026_220834cuda3std3__45__cpo6cbeginE
	.align		8
        /*0028*/ 	.dword	_ZN40_INTERNAL_ad217ee8_4_k_cu_9f27b026_220834cuda3std3__45__cpo4cendE
	.align		8
        /*0030*/ 	.dword	_ZN40_INTERNAL_ad217ee8_4_k_cu_9f27b026_220834cuda3std3__442_GLOBAL__N__ad217ee8_4_k_cu_9f27b026_220836ignoreE
	.align		8
        /*0038*/ 	.dword	_ZN40_INTERNAL_ad217ee8_4_k_cu_9f27b026_220834cuda3std3__419piecewise_constructE
	.align		8
        /*0040*/ 	.dword	_ZN40_INTERNAL_ad217ee8_4_k_cu_9f27b026_220834cuda3std3__48in_placeE
	.align		8
        /*0048*/ 	.dword	_ZN40_INTERNAL_ad217ee8_4_k_cu_9f27b026_220834cuda3std6ranges3__45__cpo4swapE
	.align		8
        /*0050*/ 	.dword	_ZN40_INTERNAL_ad217ee8_4_k_cu_9f27b026_220834cuda3std6ranges3__45__cpo9iter_moveE
	.align		8
        /*0058*/ 	.dword	_ZN40_INTERNAL_ad217ee8_4_k_cu_9f27b026_220834cute7productE
	.align		8
        /*0060*/ 	.dword	_ZN40_INTERNAL_ad217ee8_4_k_cu_9f27b026_220834cute1_E
	.align		8
        /*0068*/ 	.dword	$str$22
	.align		8
        /*0070*/ 	.dword	$str$23


//--------------------- .text._ZN7cutlass13device_kernelINS_4gemm6kernel13GemmUniversalIN4cute5tupleIJiiiiEEENS1_10collective13CollectiveMmaINS1_34MainloopSm90TmaGmmaWarpSpecializedILi9ENS5_IJNS4_1CILi2EEENSA_ILi4EEENSA_ILi1EEEEEENS1_35KernelTmaWarpSpecializedCooperativeEEENS5_IJNSA_ILi128EEENSA_ILi64EEESH_EEEaNS5_IJlSD_lEEEaSK_NS4_8TiledMMAINS4_8MMA_AtomIJNS4_4SM904GMMA26MMA_64x64x32_S32S8S8_SS_TNEEEENS4_6LayoutINS5_IJSB_SD_SD_EEENS5_IJSD_NSA_ILi0EEEST_EEEEENS5_IJNS4_10UnderscoreESW_SW_EEEEENS4_23SM90_TMA_LOAD_MULTICASTENS4_14ComposedLayoutINS4_7SwizzleILi3ELi4ELi3EEENS4_18smem_ptr_flag_bitsILi8EEENSR_INS5_IJNSA_ILi8EEESH_EEENS5_IJSH_SD_EEEEEEEvNS4_8identityESZ_S19_vS1A_EENS_8epilogue10collective6detail29Sm90TmaWarpSpecializedAdapterINS1D_15DefaultEpilogueIaSK_SK_NS1C_6thread17LinearCombinationIaLi1EiiLNS1H_9ScaleType4KindE0ELNS_15FloatRoundStyleE2EaEENS1_15EpilogueDefaultEEEEEvvEEEEvNT_6ParamsE --------------------------
	.section	.text._ZN7cutlass13device_kernelINS_4gemm6kernel13GemmUniversalIN4cute5tupleIJiiiiEEENS1_10collective13CollectiveMmaINS1_34MainloopSm90TmaGmmaWarpSpecializedILi9ENS5_IJNS4_1CILi2EEENSA_ILi4EEENSA_ILi1EEEEEENS1_35KernelTmaWarpSpecializedCooperativeEEENS5_IJNSA_ILi128EEENSA_ILi64EEESH_EEEaNS5_IJlSD_lEEEaSK_NS4_8TiledMMAINS4_8MMA_AtomIJNS4_4SM904GMMA26MMA_64x64x32_S32S8S8_SS_TNEEEENS4_6LayoutINS5_IJSB_SD_SD_EEENS5_IJSD_NSA_ILi0EEEST_EEEEENS5_IJNS4_10UnderscoreESW_SW_EEEEENS4_23SM90_TMA_LOAD_MULTICASTENS4_14ComposedLayoutINS4_7SwizzleILi3ELi4ELi3EEENS4_18smem_ptr_flag_bitsILi8EEENSR_INS5_IJNSA_ILi8EEESH_EEENS5_IJSH_SD_EEEEEEEvNS4_8identityESZ_S19_vS1A_EENS_8epilogue10collective6detail29Sm90TmaWarpSpecializedAdapterINS1D_15DefaultEpilogueIaSK_SK_NS1C_6thread17LinearCombinationIaLi1EiiLNS1H_9ScaleType4KindE0ELNS_15FloatRoundStyleE2EaEENS1_15EpilogueDefaultEEEEEvvEEEEvNT_6ParamsE,"ax",@progbits
	.align	128
.text._ZN7cutlass13device_kernelINS_4gemm6kernel13GemmUniversalIN4cute5tupleIJiiiiEEENS1_10collective13CollectiveMmaINS1_34MainloopSm90TmaGmmaWarpSpecializedILi9ENS5_IJNS4_1CILi2EEENSA_ILi4EEENSA_ILi1EEEEEENS1_35KernelTmaWarpSpecializedCooperativeEEENS5_IJNSA_ILi128EEENSA_ILi64EEESH_EEEaNS5_IJlSD_lEEEaSK_NS4_8TiledMMAINS4_8MMA_AtomIJNS4_4SM904GMMA26MMA_64x64x32_S32S8S8_SS_TNEEEENS4_6LayoutINS5_IJSB_SD_SD_EEENS5_IJSD_NSA_ILi0EEEST_EEEEENS5_IJNS4_10UnderscoreESW_SW_EEEEENS4_23SM90_TMA_LOAD_MULTICASTENS4_14ComposedLayoutINS4_7SwizzleILi3ELi4ELi3EEENS4_18smem_ptr_flag_bitsILi8EEENSR_INS5_IJNSA_ILi8EEESH_EEENS5_IJSH_SD_EEEEEEEvNS4_8identityESZ_S19_vS1A_EENS_8epilogue10collective6detail29Sm90TmaWarpSpecializedAdapterINS1D_15DefaultEpilogueIaSK_SK_NS1C_6thread17LinearCombinationIaLi1EiiLNS1H_9ScaleType4KindE0ELNS_15FloatRoundStyleE2EaEENS1_15EpilogueDefaultEEEEEvvEEEEvNT_6ParamsE:
        .type           _ZN7cutlass13device_kernelINS_4gemm6kernel13GemmUniversalIN4cute5tupleIJiiiiEEENS1_10collective13CollectiveMmaINS1_34MainloopSm90TmaGmmaWarpSpecializedILi9ENS5_IJNS4_1CILi2EEENSA_ILi4EEENSA_ILi1EEEEEENS1_35KernelTmaWarpSpecializedCooperativeEEENS5_IJNSA_ILi128EEENSA_ILi64EEESH_EEEaNS5_IJlSD_lEEEaSK_NS4_8TiledMMAINS4_8MMA_AtomIJNS4_4SM904GMMA26MMA_64x64x32_S32S8S8_SS_TNEEEENS4_6LayoutINS5_IJSB_SD_SD_EEENS5_IJSD_NSA_ILi0EEEST_EEEEENS5_IJNS4_10UnderscoreESW_SW_EEEEENS4_23SM90_TMA_LOAD_MULTICASTENS4_14ComposedLayoutINS4_7SwizzleILi3ELi4ELi3EEENS4_18smem_ptr_flag_bitsILi8EEENSR_INS5_IJNSA_ILi8EEESH_EEENS5_IJSH_SD_EEEEEEEvNS4_8identityESZ_S19_vS1A_EENS_8epilogue10collective6detail29Sm90TmaWarpSpecializedAdapterINS1D_15DefaultEpilogueIaSK_SK_NS1C_6thread17LinearCombinationIaLi1EiiLNS1H_9ScaleType4KindE0ELNS_15FloatRoundStyleE2EaEENS1_15EpilogueDefaultEEEEEvvEEEEvNT_6ParamsE,@function
        .size           _ZN7cutlass13device_kernelINS_4gemm6kernel13GemmUniversalIN4cute5tupleIJiiiiEEENS1_10collective13CollectiveMmaINS1_34MainloopSm90TmaGmmaWarpSpecializedILi9ENS5_IJNS4_1CILi2EEENSA_ILi4EEENSA_ILi1EEEEEENS1_35KernelTmaWarpSpecializedCooperativeEEENS5_IJNSA_ILi128EEENSA_ILi64EEESH_EEEaNS5_IJlSD_lEEEaSK_NS4_8TiledMMAINS4_8MMA_AtomIJNS4_4SM904GMMA26MMA_64x64x32_S32S8S8_SS_TNEEEENS4_6LayoutINS5_IJSB_SD_SD_EEENS5_IJSD_NSA_ILi0EEEST_EEEEENS5_IJNS4_10UnderscoreESW_SW_EEEEENS4_23SM90_TMA_LOAD_MULTICASTENS4_14ComposedLayoutINS4_7SwizzleILi3ELi4ELi3EEENS4_18smem_ptr_flag_bitsILi8EEENSR_INS5_IJNSA_ILi8EEESH_EEENS5_IJSH_SD_EEEEEEEvNS4_8identityESZ_S19_vS1A_EENS_8epilogue10collective6detail29Sm90TmaWarpSpecializedAdapterINS1D_15DefaultEpilogueIaSK_SK_NS1C_6thread17LinearCombinationIaLi1EiiLNS1H_9ScaleType4KindE0ELNS_15FloatRoundStyleE2EaEENS1_15EpilogueDefaultEEEEEvvEEEEvNT_6ParamsE,(.L_x_150 - _ZN7cutlass13device_kernelINS_4gemm6kernel13GemmUniversalIN4cute5tupleIJiiiiEEENS1_10collective13CollectiveMmaINS1_34MainloopSm90TmaGmmaWarpSpecializedILi9ENS5_IJNS4_1CILi2EEENSA_ILi4EEENSA_ILi1EEEEEENS1_35KernelTmaWarpSpecializedCooperativeEEENS5_IJNSA_ILi128EEENSA_ILi64EEESH_EEEaNS5_IJlSD_lEEEaSK_NS4_8TiledMMAINS4_8MMA_AtomIJNS4_4SM904GMMA26MMA_64x64x32_S32S8S8_SS_TNEEEENS4_6LayoutINS5_IJSB_SD_SD_EEENS5_IJSD_NSA_ILi0EEEST_EEEEENS5_IJNS4_10UnderscoreESW_SW_EEEEENS4_23SM90_TMA_LOAD_MULTICASTENS4_14ComposedLayoutINS4_7SwizzleILi3ELi4ELi3EEENS4_18smem_ptr_flag_bitsILi8EEENSR_INS5_IJNSA_ILi8EEESH_EEENS5_IJSH_SD_EEEEEEEvNS4_8identityESZ_S19_vS1A_EENS_8epilogue10collective6detail29Sm90TmaWarpSpecializedAdapterINS1D_15DefaultEpilogueIaSK_SK_NS1C_6thread17LinearCombinationIaLi1EiiLNS1H_9ScaleType4KindE0ELNS_15FloatRoundStyleE2EaEENS1_15EpilogueDefaultEEEEEvvEEEEvNT_6ParamsE)
        .other          _ZN7cutlass13device_kernelINS_4gemm6kernel13GemmUniversalIN4cute5tupleIJiiiiEEENS1_10collective13CollectiveMmaINS1_34MainloopSm90TmaGmmaWarpSpecializedILi9ENS5_IJNS4_1CILi2EEENSA_ILi4EEENSA_ILi1EEEEEENS1_35KernelTmaWarpSpecializedCooperativeEEENS5_IJNSA_ILi128EEENSA_ILi64EEESH_EEEaNS5_IJlSD_lEEEaSK_NS4_8TiledMMAINS4_8MMA_AtomIJNS4_4SM904GMMA26MMA_64x64x32_S32S8S8_SS_TNEEEENS4_6LayoutINS5_IJSB_SD_SD_EEENS5_IJSD_NSA_ILi0EEEST_EEEEENS5_IJNS4_10UnderscoreESW_SW_EEEEENS4_23SM90_TMA_LOAD_MULTICASTENS4_14ComposedLayoutINS4_7SwizzleILi3ELi4ELi3EEENS4_18smem_ptr_flag_bitsILi8EEENSR_INS5_IJNSA_ILi8EEESH_EEENS5_IJSH_SD_EEEEEEEvNS4_8identityESZ_S19_vS1A_EENS_8epilogue10collective6detail29Sm90TmaWarpSpecializedAdapterINS1D_15DefaultEpilogueIaSK_SK_NS1C_6thread17LinearCombinationIaLi1EiiLNS1H_9ScaleType4KindE0ELNS_15FloatRoundStyleE2EaEENS1_15EpilogueDefaultEEEEEvvEEEEvNT_6ParamsE,@"STO_CUDA_ENTRY STV_DEFAULT"
_ZN7cutlass13device_kernelINS_4gemm6kernel13GemmUniversalIN4cute5tupleIJiiiiEEENS1_10collective13CollectiveMmaINS1_34MainloopSm90TmaGmmaWarpSpecializedILi9ENS5_IJNS4_1CILi2EEENSA_ILi4EEENSA_ILi1EEEEEENS1_35KernelTmaWarpSpecializedCooperativeEEENS5_IJNSA_ILi128EEENSA_ILi64EEESH_EEEaNS5_IJlSD_lEEEaSK_NS4_8TiledMMAINS4_8MMA_AtomIJNS4_4SM904GMMA26MMA_64x64x32_S32S8S8_SS_TNEEEENS4_6LayoutINS5_IJSB_SD_SD_EEENS5_IJSD_NSA_ILi0EEEST_EEEEENS5_IJNS4_10UnderscoreESW_SW_EEEEENS4_23SM90_TMA_LOAD_MULTICASTENS4_14ComposedLayoutINS4_7SwizzleILi3ELi4ELi3EEENS4_18smem_ptr_flag_bitsILi8EEENSR_INS5_IJNSA_ILi8EEESH_EEENS5_IJSH_SD_EEEEEEEvNS4_8identityESZ_S19_vS1A_EENS_8epilogue10collective6detail29Sm90TmaWarpSpecializedAdapterINS1D_15DefaultEpilogueIaSK_SK_NS1C_6thread17LinearCombinationIaLi1EiiLNS1H_9ScaleType4KindE0ELNS_15FloatRoundStyleE2EaEENS1_15EpilogueDefaultEEEEEvvEEEEvNT_6ParamsE:
[----:B------:R-:W0:Y:S01]  /*0000*/  LDC R1, c[0x0][0x28] ;  /* 0x00000a00ff017b82 */ /* 0x000e220000000800 */
[----:B------:R-:W1:Y:S01]  /*0010*/  S2R R18, SR_TID.X ;  /* 0x0000000000127919 */ /* 0x000e620000002100 */
[----:B------:R-:W-:Y:S01]  /*0020*/  ELECT P0, URZ, PT ;  /* 0x00000000003f782f */ /* 0x000fe20003800000 */
[----:B------:R-:W-:Y:S01]  /*0030*/  BSSY B0, `(.L_x_0) ;  /* 0x000000f000007945 */ /* 0x000fe20003800000 */
[--C-:B-1----:R-:W-:Y:S02]  /*0040*/  SHF.R.U32.HI R0, RZ, 0x5, R18.reuse ;  /* 0x00000005ff007819 */ /* 0x102fe40000011612 */
[----:B------:R-:W-:-:S03]  /*0050*/  SHF.R.U32.HI R3, RZ, 0x7, R18 ;  /* 0x00000007ff037819 */ /* 0x000fc60000011612 */
[----:B------:R-:W1:Y:S04]  /*0060*/  SHFL.IDX PT, R2, R0, RZ, 0x1f ;  /* 0x00001fff00027589 */ /* 0x000e6800000e0000 */
[----:B------:R2:W3:Y:S01]  /*0070*/  SHFL.IDX PT, R5, R3, RZ, 0x1f ;  /* 0x00001fff03057589 */ /* 0x0004e200000e0000 */
[----:B-1----:R-:W-:-:S13]  /*0080*/  ISETP.NE.OR P0, PT, R2, RZ, !P0 ;  /* 0x000000ff0200720c */ /* 0x002fda0004705670 */
[----:B0-23--:R-:W-:Y:S05]  /*0090*/  @P0 BRA `(.L_x_1) ;  /* 0x0000000000200947 */ /* 0x00dfea0003800000 */
[----:B------:R-:W-:Y:S02]  /*00a0*/  ULDC.64 UR4, c[0x0][0x198] ;  /* 0x0000660000047ab9 */ /* 0x000fe40000000a00 */
[----:B------:R-:W-:Y:S02]  /*00b0*/  UIADD3 UR6, UP0, UR4, 0xf0, URZ ;  /* 0x000000f004067890 */ /* 0x000fe4000ff1e03f */
[----:B------:R-:W-:Y:S02]  /*00c0*/  UIADD3 UR4, UP1, UR4, 0x1f0, URZ ;  /* 0x000001f004047890 */ /* 0x000fe4000ff3e03f */
[----:B------:R-:W-:Y:S02]  /*00d0*/  UIADD3.X UR7, URZ, UR5, URZ, UP0, !UPT ;  /* 0x000000053f077290 */ /* 0x000fe400087fe43f */
[----:B------:R-:W-:-:S07]  /*00e0*/  UIADD3.X UR5, URZ, UR5, URZ, UP1, !UPT ;  /* 0x000000053f057290 */ /* 0x000fce0008ffe43f */
[----:B------:R0:W-:Y:S02]  /*00f0*/  UTMACCTL.PF [UR6] ;  /* 0x00000000060079b9 */ /* 0x0001e40008040000 */
[----:B------:R0:W-:Y:S02]  /*0100*/  UTMACCTL.PF [UR4] ;  /* 0x00000000040079b9 */ /* 0x0001e40008040000 */
[----:B0-----:R-:W-:Y:S01]  /*0110*/  NOP ;  /* 0x0000000000007918 */ /* 0x001fe20000000000 */
.L_x_1:
[----:B------:R-:W-:Y:S05]  /*0120*/  BSYNC B0 ;  /* 0x0000000000007941 */ /* 0x000fea0003800000 */
.L_x_0:
[----:B------:R-:W0:Y:S02]  /*0130*/  SHFL.IDX PT, R3, R0, RZ, 0x1f ;  /* 0x00001fff00037589 */ /* 0x000e2400000e0000 */
[----:B0-----:R-:W-:-:S13]  /*0140*/  ISETP.NE.AND P0, PT, R3, RZ, PT ;  /* 0x000000ff0300720c */ /* 0x001fda0003f05270 */
[----:B------:R-:W-:Y:S05]  /*0150*/  @P0 BRA `(.L_x_2) ;  /* 0x00000000008c0947 */ /* 0x000fea0003800000 */
[----:B------:R-:W-:Y:S01]  /*0160*/  ELECT P0, URZ, PT ;  /* 0x00000000003f782f */ /* 0x000fe20003800000 */
[----:B------:R-:W-:-:S12]  /*0170*/  BSSY B0, `(.L_x_2) ;  /* 0x0000021000007945 */ /* 0x000fd80003800000 */
[----:B------:R-:W-:Y:S05]  /*0180*/  @!P0 BRA `(.L_x_3) ;  /* 0x00000000007c8947 */ /* 0x000fea0003800000 */
[----:B------:R-:W0:Y:S01]  /*0190*/  S2UR UR8, SR_CgaCtaId ;  /* 0x00000000000879c3 */ /* 0x000e220000008800 */
[----:B------:R-:W-:Y:S01]  /*01a0*/  UMOV UR4, 0x400 ;  /* 0x0000040000047882 */ /* 0x000fe20000000000 */
[----:B------:R-:W-:Y:S01]  /*01b0*/  UMOV UR5, 0x1 ;  /* 0x0000000100057882 */ /* 0x000fe20000000000 */
[----:B------:R-:W-:Y:S02]  /*01c0*/  UMOV UR6, 0xa ;  /* 0x0000000a00067882 */ /* 0x000fe40000000000 */
[----:B------:R-:W-:-:S04]  /*01d0*/  UIADD3 UR6, -UR6, 0x100000, URZ ;  /* 0x0010000006067890 */ /* 0x000fc8000fffe13f */
[----:B------:R-:W-:Y:S02]  /*01e0*/  USHF.L.U32 UR7, UR6, 0xb, URZ ;  /* 0x0000000b06077899 */ /* 0x000fe4000800063f */
[----:B------:R-:W-:Y:S02]  /*01f0*/  USHF.L.U32 UR6, UR6, 0x1, URZ ;  /* 0x0000000106067899 */ /* 0x000fe4000800063f */
[----:B0-----:R-:W-:Y:S02]  /*0200*/  ULEA UR8, UR8, UR4, 0x18 ;  /* 0x0000000408087291 */ /* 0x001fe4000f8ec03f */
[----:B------:R-:W-:-:S04]  /*0210*/  UIADD3 UR4, -UR5, 0x100000, URZ ;  /* 0x0010000005047890 */ /* 0x000fc8000fffe13f */
[----:B------:R-:W-:Y:S02]  /*0220*/  USHF.L.U32 UR5, UR4, 0xb, URZ ;  /* 0x0000000b04057899 */ /* 0x000fe4000800063f */
[----:B------:R-:W-:Y:S01]  /*0230*/  USHF.L.U32 UR4, UR4, 0x1, URZ ;  /* 0x0000000104047899 */ /* 0x000fe2000800063f */
[----:B------:R-:W0:Y:S11]  /*0240*/  FENCE.VIEW.ASYNC.S ;  /* 0x00000000000073c6 */ /* 0x000e360000000000 */
[----:B0-----:R0:W1:Y:S01]  /*0250*/  SYNCS.EXCH.64 URZ, [UR8], UR4 ;  /* 0x00000004083f75b2 */ /* 0x0010620008000100 */
[----:B------:R0:W2:Y:S01]  /*0260*/  SYNCS.EXCH.64 URZ, [UR8+0x48], UR6 ;  /* 0x00004806083f75b2 */ /* 0x0000a20008000100 */
[----:B------:R0:W3:Y:S01]  /*0270*/  SYNCS.EXCH.64 URZ, [UR8+0x8], UR4 ;  /* 0x00000804083f75b2 */ /* 0x0000e20008000100 */
[----:B------:R0:W4:Y:S01]  /*0280*/  SYNCS.EXCH.64 URZ, [UR8+0x50], UR6 ;  /* 0x00005006083f75b2 */ /* 0x0001220008000100 */
[----:B------:R0:W0:Y:S01]  /*0290*/  SYNCS.EXCH.64 URZ, [UR8+0x10], UR4 ;  /* 0x00001004083f75b2 */ /* 0x0000220008000100 */
        /* <DEDUP_REMOVED lines=13> */
[----:B------:R-:W-:Y:S01]  /*0370*/  NOP ;  /* 0x0000000000007918 */ /* 0x000fe20000000000 */
.L_x_3:
[----:B0-----:R-:W-:Y:S05]  /*0380*/  BSYNC B0 ;  /* 0x0000000000007941 */ /* 0x001fea0003800000 */
.L_x_2:
[----:B------:R-:W-:Y:S01]  /*0390*/  SHF.R.S32.HI R7, RZ, 0x1f, R18 ;  /* 0x0000001fff077819 */ /* 0x000fe20000011412 */
[----:B------:R-:W0:Y:S01]  /*03a0*/  SHFL.IDX PT, R0, R0, RZ, 0x1f ;  /* 0x00001fff00007589 */ /* 0x000e2200000e0000 */
[----:B------:R-:W5:Y:S01]  /*03b0*/  S2UR UR8, SR_CTAID.X ;  /* 0x00000000000879c3 */ /* 0x000f620000002500 */
[----:B------:R-:W-:Y:S02]  /*03c0*/  ELECT P0, URZ, PT ;  /* 0x00000000003f782f */ /* 0x000fe40003800000 */
[----:B------:R-:W-:Y:S01]  /*03d0*/  LEA.HI R7, R7, R18, RZ, 0x7 ;  /* 0x0000001207077211 */ /* 0x000fe200078f38ff */
[----:B------:R-:W1:Y:S01]  /*03e0*/  S2R R4, SR_CTAID.Y ;  /* 0x0000000000047919 */ /* 0x000e620000002600 */
[----:B------:R-:W-:Y:S01]  /*03f0*/  SHF.R.S32.HI R8, RZ, 0x1f, R3 ;  /* 0x0000001fff087819 */ /* 0x000fe20000011403 */
[----:B------:R-:W-:Y:S01]  /*0400*/  ULDC UR4, c[0x0][0x150] ;  /* 0x0000540000047ab9 */ /* 0x000fe20000000800 */
[----:B------:R-:W-:Y:S01]  /*0410*/  LOP3.LUT R7, R7, 0xffffff80, RZ, 0xc0, !PT ;  /* 0xffffff8007077812 */ /* 0x000fe200078ec0ff */
[----:B------:R-:W-:Y:S01]  /*0420*/  NOP ;  /* 0x0000000000007918 */ /* 0x000fe20000000000 */
[----:B------:R-:W-:Y:S01]  /*0430*/  LEA.HI R8, R8, R3, RZ, 0x2 ;  /* 0x0000000308087211 */ /* 0x000fe200078f10ff */
[----:B------:R-:W2:Y:S01]  /*0440*/  LDC R10, c[0x0][0x144] ;  /* 0x00005100ff0a7b82 */ /* 0x000ea20000000800 */
[----:B------:R-:W-:Y:S01]  /*0450*/  NOP ;  /* 0x0000000000007918 */ /* 0x000fe20000000000 */
[----:B------:R-:W-:Y:S01]  /*0460*/  IMAD.IADD R6, R18, 0x1, -R7 ;  /* 0x0000000112067824 */ /* 0x000fe200078e0a07 */
[----:B------:R-:W-:Y:S01]  /*0470*/  LOP3.LUT R8, R8, 0x3ffffffc, RZ, 0xc0, !PT ;  /* 0x3ffffffc08087812 */ /* 0x000fe200078ec0ff */
[----:B------:R-:W-:Y:S01]  /*0480*/  IMAD.MOV.U32 R23, RZ, RZ, 0x1 ;  /* 0x00000001ff177424 */ /* 0x000fe200078e00ff */
[----:B------:R-:W-:-:S02]  /*0490*/  ISETP.NE.AND P3, PT, R5, RZ, PT ;  /* 0x000000ff0500720c */ /* 0x000fc40003f65270 */
[----:B------:R-:W-:Y:S01]  /*04a0*/  SHF.R.S32.HI R7, RZ, 0x1f, R6 ;  /* 0x0000001fff077819 */ /* 0x000fe20000011406 */
[----:B------:R-:W-:Y:S01]  /*04b0*/  IMAD.IADD R8, R3, 0x1, -R8 ;  /* 0x0000000103087824 */ /* 0x000fe200078e0a08 */
[----:B------:R-:W3:Y:S02]  /*04c0*/  LDC R13, c[0x0][0x140] ;  /* 0x00005000ff0d7b82 */ /* 0x000ee40000000800 */
[----:B------:R-:W-:Y:S02]  /*04d0*/  LEA.HI R7, R7, R6, RZ, 0x3 ;  /* 0x0000000607077211 */ /* 0x000fe400078f18ff */
[----:B0-----:R-:W-:Y:S02]  /*04e0*/  ISETP.NE.OR P0, PT, R0, RZ, !P0 ;  /* 0x000000ff0000720c */ /* 0x001fe40004705670 */
[--C-:B------:R-:W-:Y:S02]  /*04f0*/  SHF.R.S32.HI R0, RZ, 0x3, R7.reuse ;  /* 0x00000003ff007819 */ /* 0x100fe40000011407 */
[----:B------:R-:W-:-:S02]  /*0500*/  SHF.R.S32.HI R7, RZ, 0x1f, R7 ;  /* 0x0000001fff077819 */ /* 0x000fc40000011407 */
[----:B-----5:R-:W-:Y:S02]  /*0510*/  I2FP.F32.U32 R9, UR8 ;  /* 0x0000000800097c45 */ /* 0x020fe40008201000 */
[----:B------:R-:W-:-:S03]  /*0520*/  LEA.HI R7, R7, R0, RZ, 0x2 ;  /* 0x0000000007077211 */ /* 0x000fc600078f10ff */
[----:B------:R-:W-:Y:S01]  /*0530*/  FMUL R9, R9, UR4 ;  /* 0x0000000409097c20 */ /* 0x000fe20008400000 */
[----:B------:R-:W-:Y:S01]  /*0540*/  LOP3.LUT R7, R7, 0xfffffffc, RZ, 0xc0, !PT ;  /* 0xfffffffc07077812 */ /* 0x000fe200078ec0ff */
[----:B------:R-:W-:Y:S01]  /*0550*/  VOTEU.ALL UP0, P0 ;  /* 0x00000000003f7886 */ /* 0x000fe20000000000 */
[----:B-1----:R-:W-:Y:S01]  /*0560*/  I2FP.F32.U32 R3, R4 ;  /* 0x0000000400037245 */ /* 0x002fe20000201000 */
[----:B------:R-:W-:Y:S01]  /*0570*/  ULDC UR4, c[0x0][0x154] ;  /* 0x0000550000047ab9 */ /* 0x000fe20000000800 */
[----:B------:R-:W-:Y:S01]  /*0580*/  VOTEU.ALL UP1, P0 ;  /* 0x00000000003f7886 */ /* 0x000fe20000020000 */
[----:B------:R-:W0:Y:S01]  /*0590*/  F2I.U32.TRUNC.NTZ R9, R9 ;  /* 0x0000000900097305 */ /* 0x000e22000020f000 */
[----:B------:R-:W-:Y:S01]  /*05a0*/  IMAD.IADD R7, R0, 0x1, -R7 ;  /* 0x0000000100077824 */ /* 0x000fe200078e0a07 */
[----:B------:R-:W1:Y:S01]  /*05b0*/  @!UP0 S2UR UR7, SR_CgaCtaId ;  /* 0x00000000000789c3 */ /* 0x000e620000008800 */
[----:B------:R-:W-:Y:S01]  /*05c0*/  FMUL R12, R3, UR4 ;  /* 0x00000004030c7c20 */ /* 0x000fe20008400000 */
[----:B------:R-:W-:Y:S01]  /*05d0*/  UMOV UR4, 0x20 ;  /* 0x0000002000047882 */ /* 0x000fe20000000000 */
[----:B------:R-:W-:Y:S01]  /*05e0*/  IMAD R8, R8, 0x4, R7 ;  /* 0x0000000408087824 */ /* 0x000fe200078e0207 */
[----:B------:R-:W-:Y:S01]  /*05f0*/  @!UP0 UMOV UR6, 0x400 ;  /* 0x0000040000068882 */ /* 0x000fe20000000000 */
[----:B------:R-:W-:-:S04]  /*0600*/  @!UP0 UIADD3 UR4, -UR4, 0x100000, URZ ;  /* 0x0010000004048890 */ /* 0x000fc8000fffe13f */
[----:B------:R-:W-:Y:S02]  /*0610*/  @!UP0 USHF.L.U32 UR5, UR4, 0xb, URZ ;  /* 0x0000000b04058899 */ /* 0x000fe4000800063f */
[----:B------:R-:W-:Y:S01]  /*0620*/  @!UP0 USHF.L.U32 UR4, UR4, 0x1, URZ ;  /* 0x0000000104048899 */ /* 0x000fe2000800063f */
[----:B---3--:R-:W-:Y:S01]  /*0630*/  ISETP.EQ.U32.AND P2, PT, R13, 0x1, PT ;  /* 0x000000010d00780c */ /* 0x008fe20003f42070 */
[----:B------:R-:W3:Y:S01]  /*0640*/  F2I.U32.TRUNC.NTZ R12, R12 ;  /* 0x0000000c000c7305 */ /* 0x000ee2000020f000 */
[----:B------:R-:W-:Y:S01]  /*0650*/  LEA.HI R0, R8, R8, RZ, 0x1 ;  /* 0x0000000808007211 */ /* 0x000fe200078f08ff */
[----:B------:R-:W5:Y:S03]  /*0660*/  LDC R7, c[0x0][0x148] ;  /* 0x00005200ff077b82 */ /* 0x000f660000000800 */
[----:B------:R-:W-:Y:S01]  /*0670*/  LOP3.LUT R11, R0, 0xfffffffe, RZ, 0xc0, !PT ;  /* 0xfffffffe000b7812 */ /* 0x000fe200078ec0ff */
[----:B0-----:R-:W-:Y:S01]  /*0680*/  IMAD.MOV R15, RZ, RZ, -R9 ;  /* 0x000000ffff0f7224 */ /* 0x001fe200078e0a09 */
[----:B------:R-:W-:-:S03]  /*0690*/  SHF.R.S32.HI R9, RZ, 0x1f, R2 ;  /* 0x0000001fff097819 */ /* 0x000fc60000011402 */
[----:B--2---:R-:W-:Y:S01]  /*06a0*/  IMAD R3, R10, R15, UR8 ;  /* 0x000000080a037e24 */ /* 0x004fe2000f8e020f */
[----:B------:R-:W-:Y:S01]  /*06b0*/  LEA.HI R9, R9, R2, RZ, 0x2 ;  /* 0x0000000209097211 */ /* 0x000fe200078f10ff */
[C---:B------:R-:W-:Y:S02]  /*06c0*/  IMAD.IADD R0, R8.reuse, 0x1, -R11 ;  /* 0x0000000108007824 */ /* 0x040fe400078e0a0b */
[----:B------:R-:W-:Y:S01]  /*06d0*/  IMAD.SHL.U32 R11, R8, 0x4, RZ ;  /* 0x00000004080b7824 */ /* 0x000fe200078e00ff */
[----:B------:R-:W-:Y:S01]  /*06e0*/  LOP3.LUT R9, R9, 0xfffffffc, RZ, 0xc0, !PT ;  /* 0xfffffffc09097812 */ /* 0x000fe200078ec0ff */
[----:B---3--:R-:W-:Y:S01]  /*06f0*/  IMAD.MOV R21, RZ, RZ, -R12 ;  /* 0x000000ffff157224 */ /* 0x008fe200078e0a0c */
[----:B------:R-:W-:Y:S01]  /*0700*/  ISETP.NE.AND P4, PT, R0, R3, PT ;  /* 0x000000030000720c */ /* 0x000fe20003f85270 */
[----:B-1----:R-:W-:Y:S01]  /*0710*/  @!UP0 ULEA UR6, UR7, UR6, 0x18 ;  /* 0x0000000607068291 */ /* 0x002fe2000f8ec03f */
[----:B------:R-:W-:Y:S01]  /*0720*/  LOP3.LUT R22, R8, 0xc, R11, 0x78, !PT ;  /* 0x0000000c08167812 */ /* 0x000fe200078e780b */
[----:B------:R-:W-:Y:S01]  /*0730*/  IMAD.IADD R0, R2, 0x1, -R9 ;  /* 0x0000000102007824 */ /* 0x000fe200078e0a09 */
[----:B------:R-:W-:Y:S01]  /*0740*/  VOTEU.ALL UP0, P0 ;  /* 0x00000000003f7886 */ /* 0x000fe20000000000 */
[----:B------:R-:W-:Y:S01]  /*0750*/  LOP3.LUT P0, RZ, R6, 0x7, RZ, 0xc0, !PT ;  /* 0x0000000706ff7812 */ /* 0x000fe2000780c0ff */
[----:B------:R-:W-:-:S02]  /*0760*/  VIADD R6, R5, 0xffffffff ;  /* 0xffffffff05067836 */ /* 0x000fc40000000000 */
[----:B------:R-:W-:Y:S01]  /*0770*/  ISETP.NE.AND P1, PT, R0, 0x3, PT ;  /* 0x000000030000780c */ /* 0x000fe20003f25270 */
[----:B-----5:R-:W-:Y:S01]  /*0780*/  IMAD R9, R7, R21, R4 ;  /* 0x0000001507097224 */ /* 0x020fe200078e0204 */
[----:B------:R-:W-:Y:S02]  /*0790*/  ISETP.LT.U32.AND P0, PT, R22, 0x8, !P0 ;  /* 0x000000081600780c */ /* 0x000fe40004701070 */
[----:B------:R-:W-:Y:S01]  /*07a0*/  ISETP.EQ.OR P1, PT, R0, RZ, !P1 ;  /* 0x000000ff0000720c */ /* 0x000fe20004f22670 */
[----:B------:R-:W0:Y:S02]  /*07b0*/  FENCE.VIEW.ASYNC.S ;  /* 0x00000000000073c6 */ /* 0x000e240000000000 */
[----:B0-----:R0:W1:Y:S01]  /*07c0*/  @!UP0 SYNCS.EXCH.64 URZ, [UR6+0xa0], UR4 ;  /* 0x0000a004063f85b2 */ /* 0x0010620008000100 */
[----:B------:R-:W-:Y:S02]  /*07d0*/  @P4 LEA.HI R2, R22, R22, RZ, 0x1 ;  /* 0x0000001616024211 */ /* 0x000fe400078f08ff */
[----:B------:R-:W-:-:S02]  /*07e0*/  ISETP.EQ.AND P1, PT, R5, RZ, P1 ;  /* 0x000000ff0500720c */ /* 0x000fc40000f22270 */
[----:B------:R-:W-:Y:S02]  /*07f0*/  @P4 SHF.R.S32.HI R2, RZ, 0x1, R2 ;  /* 0x00000001ff024819 */ /* 0x000fe40000011402 */
[----:B------:R-:W-:Y:S02]  /*0800*/  ISETP.GE.U32.AND P6, PT, R6, 0x2, PT ;  /* 0x000000020600780c */ /* 0x000fe40003fc6070 */
[----:B------:R-:W-:Y:S02]  /*0810*/  @P4 ISETP.NE.AND P5, PT, R2, R9, PT ;  /* 0x000000090200420c */ /* 0x000fe40003fa5270 */
[----:B------:R-:W-:Y:S02]  /*0820*/  SEL R2, RZ, 0x1, !P0 ;  /* 0x00000001ff027807 */ /* 0x000fe40004000000 */
[----:B------:R-:W-:Y:S02]  /*0830*/  @P4 SEL R23, RZ, 0x1, P5 ;  /* 0x00000001ff174807 */ /* 0x000fe40002800000 */
[----:B------:R-:W-:Y:S01]  /*0840*/  SEL R19, RZ, 0x1, !P1 ;  /* 0x00000001ff137807 */ /* 0x000fe20004800000 */
[----:B------:R0:W2:Y:S01]  /*0850*/  @!UP1 SYNCS.EXCH.64 URZ, [UR6+0xa8], UR4 ;  /* 0x0000a804063f95b2 */ /* 0x0000a20008000100 */
[----:B------:R-:W-:Y:S01]  /*0860*/  LOP3.LUT R23, R23, R2, RZ, 0xc0, !PT ;  /* 0x0000000217177212 */ /* 0x000fe200078ec0ff */
[----:B------:R-:W-:Y:S01]  /*0870*/  NOP ;  /* 0x0000000000007918 */ /* 0x000fe20000000000 */
[----:B------:R-:W-:Y:S01]  /*0880*/  SEL R19, R19, 0x2, P6 ;  /* 0x0000000213137807 */ /* 0x000fe20003000000 */
[----:B------:R-:W-:Y:S06]  /*0890*/  @!P2 BRA `(.L_x_4) ;  /* 0x000000000008a947 */ /* 0x000fec0003800000 */
[----:B-12-4-:R-:W-:Y:S01]  /*08a0*/  UCGABAR_ARV ;  /* 0x00000000000079c7 */ /* 0x016fe20008000000 */
[----:B------:R-:W-:Y:S05]  /*08b0*/  BRA `(.L_x_5) ;  /* 0x0000000000047947 */ /* 0x000fea0003800000 */
.L_x_4:
[----:B-12-4-:R-:W-:Y:S01]  /*08c0*/  NOP ;  /* 0x0000000000007918 */ /* 0x016fe20000000000 */
.L_x_5:
[----:B------:R-:W1:Y:S01]  /*08d0*/  LDC R2, c[0x0][0x65c] ;  /* 0x00019700ff027b82 */ /* 0x000e620000000800 */
[----:B------:R-:W-:Y:S02]  /*08e0*/  IMAD.U32 R8, RZ, RZ, UR8 ;  /* 0x00000008ff087e24 */ /* 0x000fe4000f8e00ff */
[----:B------:R-:W-:Y:S01]  /*08f0*/  IMAD.MOV.U32 R9, RZ, RZ, RZ ;  /* 0x000000ffff097224 */ /* 0x000fe200078e00ff */
[----:B-1----:R-:W-:-:S04]  /*0900*/  ISETP.NE.AND P1, PT, R2, 0x1, PT ;  /* 0x000000010200780c */ /* 0x002fc80003f25270 */
[----:B------:R-:W-:-:S09]  /*0910*/  P2R R5, PR, RZ, 0x2 ;  /* 0x00000002ff057803 */ /* 0x000fd20000000000 */
[----:B------:R-:W1:Y:S01]  /*0920*/  @P1 LDC R17, c[0x0][0x10] ;  /* 0x00000400ff111b82 */ /* 0x000e620000000800 */
[----:B------:R-:W-:Y:S02]  /*0930*/  @P1 IMAD.MOV.U32 R5, RZ, RZ, RZ ;  /* 0x000000ffff051224 */ /* 0x000fe400078e00ff */
[----:B------:R-:W-:-:S05]  /*0940*/  @P1 IMAD.MOV.U32 R13, RZ, RZ, RZ ;  /* 0x000000ffff0d1224 */ /* 0x000fca00078e00ff */
[----:B------:R-:W2:Y:S01]  /*0950*/  @!P1 LDC R11, c[0x0][0xc] ;  /* 0x00000300ff0b9b82 */ /* 0x000ea20000000800 */
[----:B-1----:R-:W-:-:S04]  /*0960*/  @P1 IMAD.WIDE.U32 R16, R17, UR8, R4 ;  /* 0x0000000811101c25 */ /* 0x002fc8000f8e0004 */
[----:B------:R-:W-:Y:S02]  /*0970*/  @P1 IMAD.IADD R17, R17, 0x1, R13 ;  /* 0x0000000111111824 */ /* 0x000fe400078e020d */
[----:B--2---:R-:W-:-:S04]  /*0980*/  @!P1 IMAD.WIDE.U32 R8, R4, R11, R8 ;  /* 0x0000000b04089225 */ /* 0x004fc800078e0008 */
[----:B------:R-:W-:Y:S02]  /*0990*/  @!P1 IMAD.MOV.U32 R16, RZ, RZ, R8 ;  /* 0x000000ffff109224 */ /* 0x000fe400078e0008 */
[----:B------:R-:W-:Y:S01]  /*09a0*/  @!P1 IMAD.MOV.U32 R17, RZ, RZ, R9 ;  /* 0x000000ffff119224 */ /* 0x000fe200078e0009 */
[----:B------:R-:W-:Y:S06]  /*09b0*/  @!P2 BRA `(.L_x_6) ;  /* 0x00000000000ca947 */ /* 0x000fec0003800000 */
[----:B------:R-:W-:Y:S01]  /*09c0*/  UCGABAR_WAIT ;  /* 0x0000000000007dc7 */ /* 0x000fe20008000000 */
[----:B------:R-:W-:Y:S01]  /*09d0*/  CCTL.IVALL ;  /* 0x00000000ff00798f */ /* 0x000fe20002000000 */
[----:B------:R-:W-:Y:S05]  /*09e0*/  BRA `(.L_x_7) ;  /* 0x0000000000047947 */ /* 0x000fea0003800000 */
.L_x_6:
[----:B------:R-:W-:Y:S06]  /*09f0*/  BAR.SYNC.DEFER_BLOCKING 0x0 ;  /* 0x0000000000007b1d */ /* 0x000fec0000010000 */
.L_x_7:
[----:B------:R-:W-:Y:S05]  /*0a00*/  @!P3 BRA `(.L_x_8) ;  /* 0x000000380084b947 */ /* 0x000fea0003800000 */
[----:B------:R-:W-:-:S13]  /*0a10*/  ISETP.GT.U32.AND P0, PT, R6, 0x1, PT ;  /* 0x000000010600780c */ /* 0x000fda0003f04070 */
[----:B0-----:R-:W-:Y:S05]  /*0a20*/  @P0 EXIT ;  /* 0x000000000000094d */ /* 0x001fea0003800000 */
[----:B------:R-:W-:Y:S01]  /*0a30*/  ULDC.64 UR4, c[0x0][0x650] ;  /* 0x0001940000047ab9 */ /* 0x000fe20000000a00 */
[----:B------:R-:W-:Y:S01]  /*0a40*/  PRMT R0, RZ, 0x7610, R0 ;  /* 0x00007610ff007816 */ /* 0x000fe20000000000 */
[----:B------:R-:W-:Y:S01]  /*0a50*/  IMAD.MOV.U32 R59, RZ, RZ, -0x1 ;  /* 0xffffffffff3b7424 */ /* 0x000fe200078e00ff */
[----:B------:R-:W-:Y:S01]  /*0a60*/  ISETP.GE.U32.AND P0, PT, R16, UR4, PT ;  /* 0x0000000410007c0c */ /* 0x000fe2000bf06070 */
[----:B------:R-:W-:Y:S02]  /*0a70*/  IMAD.MOV.U32 R60, RZ, RZ, -0x1 ;  /* 0xffffffffff3c7424 */ /* 0x000fe400078e00ff */
[----:B------:R-:W-:Y:S01]  /*0a80*/  IMAD.MOV.U32 R61, RZ, RZ, -0x1 ;  /* 0xffffffffff3d7424 */ /* 0x000fe200078e00ff */
[----:B------:R-:W-:-:S13]  /*0a90*/  ISETP.GE.U32.AND.EX P0, PT, R17, UR5, PT, P0 ;  /* 0x0000000511007c0c */ /* 0x000fda000bf06100 */
[----:B------:R-:W-:Y:S05]  /*0aa0*/  @P0 BRA `(.L_x_9) ;  /* 0x0000000400280947 */ /* 0x000fea0003800000 */
[----:B------:R-:W0:Y:S01]  /*0ab0*/  LDC.64 R24, c[0x0][0x628] ;  /* 0x00018a00ff187b82 */ /* 0x000e220000000a00 */
[----:B------:R-:W-:Y:S02]  /*0ac0*/  IMAD.MOV.U32 R8, RZ, RZ, R16 ;  /* 0x000000ffff087224 */ /* 0x000fe400078e0010 */
[----:B------:R-:W-:-:S05]  /*0ad0*/  IMAD.MOV.U32 R9, RZ, RZ, R17 ;  /* 0x000000ffff097224 */ /* 0x000fca00078e0011 */
[----:B------:R-:W1:Y:S08]  /*0ae0*/  LDC R0, c[0x0][0x630] ;  /* 0x00018c00ff007b82 */ /* 0x000e700000000800 */
[----:B------:R-:W2:Y:S01]  /*0af0*/  LDC.64 R26, c[0x0][0x620] ;  /* 0x00018800ff1a7b82 */ /* 0x000ea20000000a00 */
[----:B0-----:R-:W-:-:S04]  /*0b00*/  ISETP.NE.U32.AND P0, PT, R24, RZ, PT ;  /* 0x000000ff1800720c */ /* 0x001fc80003f05070 */
[----:B------:R-:W-:-:S13]  /*0b10*/  ISETP.NE.AND.EX P0, PT, R25, RZ, PT, P0 ;  /* 0x000000ff1900720c */ /* 0x000fda0003f05300 */
[----:B-12---:R-:W-:Y:S05]  /*0b20*/  @!P0 BRA `(.L_x_10) ;  /* 0x0000000000288947 */ /* 0x006fea0003800000 */
[----:B------:R-:W0:Y:S02]  /*0b30*/  LDC R13, c[0x0][0x634] ;  /* 0x00018d00ff0d7b82 */ /* 0x000e240000000800 */
[----:B0-----:R-:W-:-:S05]  /*0b40*/  IADD3 R13, P0, R16, R13, RZ ;  /* 0x0000000d100d7210 */ /* 0x001fca0007f1e0ff */
[----:B------:R-:W-:-:S04]  /*0b50*/  IMAD.X R15, RZ, RZ, R17, P0 ;  /* 0x000000ffff0f7224 */ /* 0x000fc800000e0611 */
[----:B------:R-:W-:-:S04]  /*0b60*/  IMAD.WIDE.U32 R8, R15, R24, RZ ;  /* 0x000000180f087225 */ /* 0x000fc800078e00ff */
[----:B------:R-:W-:-:S04]  /*0b70*/  IMAD.WIDE.U32 R10, P0, R13, R25, R8 ;  /* 0x000000190d0a7225 */ /* 0x000fc80007800008 */
[----:B------:R-:W-:-:S04]  /*0b80*/  IMAD.WIDE.U32 R8, R13, R24, RZ ;  /* 0x000000180d087225 */ /* 0x000fc800078e00ff */
[----:B------:R-:W-:Y:S01]  /*0b90*/  IMAD.X R13, RZ, RZ, RZ, P0 ;  /* 0x000000ffff0d7224 */ /* 0x000fe200000e06ff */
[----:B------:R-:W-:Y:S01]  /*0ba0*/  IADD3 RZ, P0, R9, R10, RZ ;  /* 0x0000000a09ff7210 */ /* 0x000fe20007f1e0ff */
[----:B------:R-:W-:-:S04]  /*0bb0*/  IMAD.MOV.U32 R12, RZ, RZ, R11 ;  /* 0x000000ffff0c7224 */ /* 0x000fc800078e000b */
[----:B------:R-:W-:-:S08]  /*0bc0*/  IMAD.WIDE.U32.X R8, R15, R25, R12, P0 ;  /* 0x000000190f087225 */ /* 0x000fd000000e040c */
.L_x_10:
[----:B------:R-:W0:Y:S01]  /*0bd0*/  LDC.64 R24, c[0x0][0x640] ;  /* 0x00019000ff187b82 */ /* 0x000e220000000a00 */
[-CC-:B------:R-:W-:Y:S01]  /*0be0*/  SHF.R.U64 R61, R8, R0.reuse, R9.reuse ;  /* 0x00000000083d7219 */ /* 0x180fe20000001209 */
[----:B------:R-:W-:Y:S01]  /*0bf0*/  IMAD R30, R7, R21, R4 ;  /* 0x00000015071e7224 */ /* 0x000fe200078e0204 */
[----:B------:R-:W-:Y:S01]  /*0c00*/  SHF.R.U32.HI R0, RZ, R0, R9 ;  /* 0x00000000ff007219 */ /* 0x000fe20000011609 */
[----:B------:R-:W-:Y:S01]  /*0c10*/  IMAD.MOV.U32 R21, RZ, RZ, 0x1 ;  /* 0x00000001ff157424 */ /* 0x000fe200078e00ff */
[----:B------:R-:W-:-:S03]  /*0c20*/  IADD3 R5, P0, RZ, -R61, RZ ;  /* 0x8000003dff057210 */ /* 0x000fc60007f1e0ff */
[----:B------:R-:W1:Y:S02]  /*0c30*/  LDC R6, c[0x0][0x618] ;  /* 0x00018600ff067b82 */ /* 0x000e640000000800 */
[----:B------:R-:W-:-:S04]  /*0c40*/  IMAD.X R9, RZ, RZ, ~R0, P0 ;  /* 0x000000ffff097224 */ /* 0x000fc800000e0e00 */
[-C--:B------:R-:W-:Y:S02]  /*0c50*/  IMAD R0, R9, R26.reuse, RZ ;  /* 0x0000001a09007224 */ /* 0x080fe400078e02ff */
[----:B------:R-:W2:Y:S01]  /*0c60*/  LDC R11, c[0x0][0x608] ;  /* 0x00018200ff0b7b82 */ /* 0x000ea20000000800 */
[----:B------:R-:W-:-:S04]  /*0c70*/  IMAD.WIDE.U32 R8, R5, R26, R16 ;  /* 0x0000001a05087225 */ /* 0x000fc800078e0010 */
[----:B------:R-:W-:-:S03]  /*0c80*/  IMAD R5, R5, R27, R0 ;  /* 0x0000001b05057224 */ /* 0x000fc600078e0200 */
[----:B------:R-:W3:Y:S01]  /*0c90*/  LDC R12, c[0x0][0x658] ;  /* 0x00019600ff0c7b82 */ /* 0x000ee20000000800 */
[----:B0-----:R-:W-:Y:S01]  /*0ca0*/  ISETP.NE.U32.AND P0, PT, R24, RZ, PT ;  /* 0x000000ff1800720c */ /* 0x001fe20003f05070 */
[----:B------:R-:W-:Y:S02]  /*0cb0*/  IMAD.IADD R5, R9, 0x1, R5 ;  /* 0x0000000109057824 */ /* 0x000fe400078e0205 */
[----:B------:R-:W-:Y:S01]  /*0cc0*/  IMAD.MOV.U32 R9, RZ, RZ, -0x1 ;  /* 0xffffffffff097424 */ /* 0x000fe200078e00ff */
[----:B------:R-:W-:-:S03]  /*0cd0*/  ISETP.NE.AND.EX P0, PT, R25, RZ, PT, P0 ;  /* 0x000000ff1900720c */ /* 0x000fc60003f05300 */
[----:B------:R-:W0:Y:S01]  /*0ce0*/  LDC R15, c[0x0][0x600] ;  /* 0x00018000ff0f7b82 */ /* 0x000e220000000800 */
[-CC-:B-1----:R-:W-:Y:S02]  /*0cf0*/  SHF.R.U64 R13, R8, R6.reuse, R5.reuse ;  /* 0x00000006080d7219 */ /* 0x182fe40000001205 */
[----:B------:R-:W-:-:S05]  /*0d00*/  SHF.R.U32.HI R0, RZ, R6, R5 ;  /* 0x00000006ff007219 */ /* 0x000fca0000011605 */
[----:B------:R-:W1:Y:S01]  /*0d10*/  LDC R14, c[0x0][0x648] ;  /* 0x00019200ff0e7b82 */ /* 0x000e620000000800 */
[-CC-:B--2---:R-:W-:Y:S02]  /*0d20*/  SHF.R.U64 R27, R13, R11.reuse, R0.reuse ;  /* 0x0000000b0d1b7219 */ /* 0x184fe40000001200 */
[----:B------:R-:W-:-:S05]  /*0d30*/  SHF.R.U32.HI R5, RZ, R11, R0 ;  /* 0x0000000bff057219 */ /* 0x000fca0000011600 */
[----:B------:R-:W2:Y:S01]  /*0d40*/  LDC R20, c[0x0][0x638] ;  /* 0x00018e00ff147b82 */ /* 0x000ea20000000800 */
[-CC-:B---3--:R-:W-:Y:S02]  /*0d50*/  SHF.R.U64 R28, R27, R12.reuse, R5.reuse ;  /* 0x0000000c1b1c7219 */ /* 0x188fe40000001205 */
[-C--:B------:R-:W-:Y:S02]  /*0d60*/  SHF.L.U32 R0, R9, R12.reuse, RZ ;  /* 0x0000000c09007219 */ /* 0x080fe400000006ff */
[----:B------:R-:W-:Y:S01]  /*0d70*/  SHF.R.U32.HI R5, RZ, R12, R5 ;  /* 0x0000000cff057219 */ /* 0x000fe20000011605 */
[----:B------:R-:W-:Y:S01]  /*0d80*/  IMAD.MOV.U32 R4, RZ, RZ, R28 ;  /* 0x000000ffff047224 */ /* 0x000fe200078e001c */
[----:B------:R-:W-:Y:S01]  /*0d90*/  LOP3.LUT R10, RZ, R0, RZ, 0x33, !PT ;  /* 0x00000000ff0a7212 */ /* 0x000fe200078e33ff */
[----:B------:R-:W3:Y:S01]  /*0da0*/  LDC R26, c[0x0][0x610] ;  /* 0x00018400ff1a7b82 */ /* 0x000ee20000000800 */
[----:B------:R-:W-:Y:S05]  /*0db0*/  @!P0 BRA `(.L_x_11) ;  /* 0x0000000000288947 */ /* 0x000fea0003800000 */
[----:B------:R-:W4:Y:S02]  /*0dc0*/  LDC R9, c[0x0][0x64c] ;  /* 0x00019300ff097b82 */ /* 0x000f240000000800 */
[----:B----4-:R-:W-:-:S05]  /*0dd0*/  IADD3 R9, P0, R28, R9, RZ ;  /* 0x000000091c097210 */ /* 0x010fca0007f1e0ff */
        /* <DEDUP_REMOVED lines=8> */
.L_x_11:
[----:B-1----:R-:W-:Y:S01]  /*0e60*/  SHF.R.U64 R4, R4, R14, R5 ;  /* 0x0000000e04047219 */ /* 0x002fe20000001205 */
[----:B0-----:R-:W-:Y:S01]  /*0e70*/  VIADD R6, R15, 0xffffffff ;  /* 0xffffffff0f067836 */ /* 0x001fe20000000000 */
[----:B------:R-:W-:Y:S02]  /*0e80*/  SHF.L.U32 R0, R21, R12, RZ ;  /* 0x0000000c15007219 */ /* 0x000fe400000006ff */
[----:B------:R-:W-:Y:S01]  /*0e90*/  LOP3.LUT R5, R27, R10, RZ, 0xc0, !PT ;  /* 0x0000000a1b057212 */ /* 0x000fe200078ec0ff */
[----:B------:R-:W-:Y:S01]  /*0ea0*/  IMAD.MOV R7, RZ, RZ, -R4 ;  /* 0x000000ffff077224 */ /* 0x000fe200078e0a04 */
[----:B------:R-:W-:Y:S02]  /*0eb0*/  SEL R3, R3, R30, !P1 ;  /* 0x0000001e03037207 */ /* 0x000fe40004800000 */
[----:B------:R-:W-:Y:S01]  /*0ec0*/  LOP3.LUT R6, R13, R6, RZ, 0xc0, !PT ;  /* 0x000000060d067212 */ /* 0x000fe200078ec0ff */
[----:B------:R-:W-:Y:S02]  /*0ed0*/  IMAD R4, R0, R4, R5 ;  /* 0x0000000400047224 */ /* 0x000fe400078e0205 */
[----:B--2---:R-:W-:-:S02]  /*0ee0*/  IMAD R0, R7, R20, R28 ;  /* 0x0000001407007224 */ /* 0x004fc400078e021c */
[----:B---3--:R-:W-:Y:S02]  /*0ef0*/  IMAD R3, R4, R26, R3 ;  /* 0x0000001a04037224 */ /* 0x008fe400078e0203 */
[----:B------:R-:W-:Y:S02]  /*0f00*/  IMAD.MOV.U32 R5, RZ, RZ, 0x1 ;  /* 0x00000001ff057424 */ /* 0x000fe400078e00ff */
[----:B------:R-:W-:-:S03]  /*0f10*/  IMAD R4, R0, R15, R6 ;  /* 0x0000000f00047224 */ /* 0x000fc600078e0206 */
[----:B------:R-:W-:Y:S02]  /*0f20*/  PRMT R0, R5, 0x7610, R0 ;  /* 0x0000761005007816 */ /* 0x000fe40000000000 */
[----:B------:R-:W-:Y:S02]  /*0f30*/  SEL R60, R4, R3, !P1 ;  /* 0x00000003043c7207 */ /* 0x000fe40004800000 */
[----:B------:R-:W-:-:S07]  /*0f40*/  SEL R59, R3, R4, !P1 ;  /* 0x00000004033b7207 */ /* 0x000fce0004800000 */
.L_x_9:
[----:B------:R-:W-:-:S08]  /*0f50*/  NOP ;  /* 0x0000000000007918 */ /* 0x000fd00000000000 */
[----:B------:R-:W0:Y:S02]  /*0f60*/  USETMAXREG.TRY_ALLOC.CTAPOOL UP0, 0xe8 ;  /* 0x000000e8000079c8 */ /* 0x000e240008000600 */
[----:B0-----:R-:W-:-:S13]  /*0f70*/  PLOP3.LUT P0, PT, PT, PT, UP0, 0x80, 0x0 ;  /* 0x000000000000781c */ /* 0x001fda0003f0f008 */
[----:B------:R-:W-:Y:S05]  /*0f80*/  @!P0 BRA `(.L_x_9) ;  /* 0xfffffffc00f08947 */ /* 0x000fea000383ffff */
[----:B------:R-:W-:Y:S01]  /*0f90*/  ULDC.64 UR4, c[0x0][0x598] ;  /* 0x0001660000047ab9 */ /* 0x000fe20000000a00 */
[----:B------:R-:W-:Y:S01]  /*0fa0*/  ULDC.64 UR36, c[0x0][0x208] ;  /* 0x0000820000247ab9 */ /* 0x000fe20000000a00 */
[----:B------:R-:W-:-:S04]  /*0fb0*/  ISETP.NE.U32.AND P0, PT, RZ, UR4, PT ;  /* 0x00000004ff007c0c */ /* 0x000fc8000bf05070 */
[----:B------:R-:W-:-:S13]  /*0fc0*/  ISETP.NE.AND.EX P0, PT, RZ, UR5, PT, P0 ;  /* 0x00000005ff007c0c */ /* 0x000fda000bf05300 */
[----:B------:R-:W-:Y:S05]  /*0fd0*/  @!P0 BRA `(.L_x_12) ;  /* 0x00000000001c8947 */ /* 0x000fea0003800000 */
[----:B------:R-:W0:Y:S02]  /*0fe0*/  LDC.64 R4, c[0x0][0x598] ;  /* 0x00016600ff047b82 */ /* 0x000e240000000a00 */
[----:B0-----:R-:W2:Y:S02]  /*0ff0*/  LDG.E.64 R4, desc[UR36][R4.64] ;  /* 0x0000002404047981 */ /* 0x001ea4000c1e1b00 */
[----:B--2---:R-:W-:-:S04]  /*1000*/  ISETP.NE.U32.AND P0, PT, R4, RZ, PT ;  /* 0x000000ff0400720c */ /* 0x004fc80003f05070 */
[----:B------:R-:W-:-:S13]  /*1010*/  ISETP.NE.AND.EX P0, PT, R5, RZ, PT, P0 ;  /* 0x000000ff0500720c */ /* 0x000fda0003f05300 */
[----:B------:R-:W-:Y:S05]  /*1020*/  @!P0 BRA `(.L_x_12) ;  /* 0x0000000000088947 */ /* 0x000fea0003800000 */
[----:B------:R0:W5:Y:S01]  /*1030*/  LD.E R56, desc[UR36][R4.64] ;  /* 0x0000002404387980 */ /* 0x000162000c101900 */
[----:B------:R-:W-:Y:S05]  /*1040*/  BRA `(.L_x_13) ;  /* 0x0000000000247947 */ /* 0x000fea0003800000 */
.L_x_12:
[----:B------:R-:W-:Y:S02]  /*1050*/  ULDC.64 UR4, c[0x0][0x588] ;  /* 0x0001620000047ab9 */ /* 0x000fe40000000a00 */
[----:B------:R-:W-:-:S04]  /*1060*/  ISETP.NE.U32.AND P0, PT, RZ, UR4, PT ;  /* 0x00000004ff007c0c */ /* 0x000fc8000bf05070 */
[----:B------:R-:W-:-:S13]  /*1070*/  ISETP.NE.AND.EX P0, PT, RZ, UR5, PT, P0 ;  /* 0x00000005ff007c0c */ /* 0x000fda000bf05300 */
[----:B------:R-:W-:Y:S05]  /*1080*/  @!P0 BRA `(.L_x_14) ;  /* 0x00000000000c8947 */ /* 0x000fea0003800000 */
[----:B------:R-:W0:Y:S02]  /*1090*/  LDC.64 R56, c[0x0][0x588] ;  /* 0x00016200ff387b82 */ /* 0x000e240000000a00 */
[----:B0-----:R1:W5:Y:S01]  /*10a0*/  LDG.E R56, desc[UR36][R56.64] ;  /* 0x0000002438387981 */ /* 0x001362000c1e1900 */
[----:B------:R-:W-:Y:S05]  /*10b0*/  BRA `(.L_x_13) ;  /* 0x0000000000087947 */ /* 0x000fea0003800000 */
.L_x_14:
[----:B------:R-:W-:Y:S02]  /*10c0*/  ULDC UR4, c[0x0][0x580] ;  /* 0x0001600000047ab9 */ /* 0x000fe40000000800 */
[----:B------:R-:W-:-:S07]  /*10d0*/  IMAD.U32 R56, RZ, RZ, UR4 ;  /* 0x00000004ff387e24 */ /* 0x000fce000f8e00ff */
.L_x_13:
[----:B------:R-:W-:Y:S02]  /*10e0*/  ULDC.64 UR4, c[0x0][0x5a0] ;  /* 0x0001680000047ab9 */ /* 0x000fe40000000a00 */
[----:B------:R-:W-:-:S04]  /*10f0*/  ISETP.NE.U32.AND P0, PT, RZ, UR4, PT ;  /* 0x00000004ff007c0c */ /* 0x000fc8000bf05070 */
[----:B------:R-:W-:-:S13]  /*1100*/  ISETP.NE.AND.EX P0, PT, RZ, UR5, PT, P0 ;  /* 0x00000005ff007c0c */ /* 0x000fda000bf05300 */
[----:B------:R-:W-:Y:S05]  /*1110*/  @!P0 BRA `(.L_x_15) ;  /* 0x00000000001c8947 */ /* 0x000fea0003800000 */
[----:B0-----:R-:W0:Y:S02]  /*1120*/  LDC.64 R4, c[0x0][0x5a0] ;  /* 0x00016800ff047b82 */ /* 0x001e240000000a00 */
[----:B0-----:R-:W2:Y:S02]  /*1130*/  LDG.E.64 R4, desc[UR36][R4.64] ;  /* 0x0000002404047981 */ /* 0x001ea4000c1e1b00 */
[----:B--2---:R-:W-:-:S04]  /*1140*/  ISETP.NE.U32.AND P0, PT, R4, RZ, PT ;  /* 0x000000ff0400720c */ /* 0x004fc80003f05070 */
[----:B------:R-:W-:-:S13]  /*1150*/  ISETP.NE.AND.EX P0, PT, R5, RZ, PT, P0 ;  /* 0x000000ff0500720c */ /* 0x000fda0003f05300 */
[----:B------:R-:W-:Y:S05]  /*1160*/  @!P0 BRA `(.L_x_15) ;  /* 0x0000000000088947 */ /* 0x000fea0003800000 */
[----:B-1----:R0:W5:Y:S01]  /*1170*/  LD.E R57, desc[UR36][R4.64] ;  /* 0x0000002404397980 */ /* 0x002162000c101900 */
[----:B------:R-:W-:Y:S05]  /*1180*/  BRA `(.L_x_16) ;  /* 0x0000000000247947 */ /* 0x000fea0003800000 */
.L_x_15:
[----:B------:R-:W-:Y:S02]  /*1190*/  ULDC.64 UR4, c[0x0][0x590] ;  /* 0x0001640000047ab9 */ /* 0x000fe40000000a00 */
[----:B------:R-:W-:-:S04]  /*11a0*/  ISETP.NE.U32.AND P0, PT, RZ, UR4, PT ;  /* 0x00000004ff007c0c */ /* 0x000fc8000bf05070 */
[----:B------:R-:W-:-:S13]  /*11b0*/  ISETP.NE.AND.EX P0, PT, RZ, UR5, PT, P0 ;  /* 0x00000005ff007c0c */ /* 0x000fda000bf05300 */
[----:B------:R-:W-:Y:S05]  /*11c0*/  @!P0 BRA `(.L_x_17) ;  /* 0x00000000000c8947 */ /* 0x000fea0003800000 */
[----:B0-----:R-:W1:Y:S02]  /*11d0*/  LDC.64 R4, c[0x0][0x590] ;  /* 0x00016400ff047b82 */ /* 0x001e640000000a00 */
[----:B-1----:R1:W5:Y:S01]  /*11e0*/  LDG.E R57, desc[UR36][R4.64] ;  /* 0x0000002404397981 */ /* 0x002362000c1e1900 */
[----:B------:R-:W-:Y:S05]  /*11f0*/  BRA `(.L_x_16) ;  /* 0x0000000000087947 */ /* 0x000fea0003800000 */
.L_x_17:
[----:B------:R-:W-:Y:S02]  /*1200*/  ULDC UR4, c[0x0][0x584] ;  /* 0x0001610000047ab9 */ /* 0x000fe40000000800 */
[----:B-1----:R-:W-:-:S07]  /*1210*/  IMAD.U32 R57, RZ, RZ, UR4 ;  /* 0x00000004ff397e24 */ /* 0x002fce000f8e00ff */
.L_x_16:
[----:B------:R-:W-:-:S13]  /*1220*/  LOP3.LUT P0, RZ, R0, 0xff, RZ, 0xc0, !PT ;  /* 0x000000ff00ff7812 */ /* 0x000fda000780c0ff */
[----:B------:R-:W-:Y:S05]  /*1230*/  @!P0 EXIT ;  /* 0x000000000000894d */ /* 0x000fea0003800000 */
[----:B------:R-:W-:Y:S01]  /*1240*/  ULDC UR4, c[0x0][0x28c] ;  /* 0x0000a30000047ab9 */ /* 0x000fe20000000800 */
[----:B------:R-:W-:Y:S01]  /*1250*/  UMOV UR38, URZ ;  /* 0x0000003f00267c82 */ /* 0x000fe20008000000 */
[----:B------:R-:W-:Y:S01]  /*1260*/  UIADD3 UR4, UR4, 0x7f, URZ ;  /* 0x0000007f04047890 */ /* 0x000fe2000fffe03f */
[----:B------:R-:W-:-:S03]  /*1270*/  UMOV UR39, URZ ;  /* 0x0000003f00277c82 */ /* 0x000fc60008000000 */
[----:B------:R-:W-:-:S04]  /*1280*/  USHF.R.S32.HI UR5, URZ, 0x1f, UR4 ;  /* 0x0000001f3f057899 */ /* 0x000fc80008011404 */
[----:B------:R-:W-:-:S04]  /*1290*/  ULEA.HI UR5, UR5, UR4, URZ, 0x7 ;  /* 0x0000000405057291 */ /* 0x000fc8000f8f383f */
[----:B------:R-:W-:-:S12]  /*12a0*/  USHF.R.S32.HI UR40, URZ, 0x7, UR5 ;  /* 0x000000073f287899 */ /* 0x000fd80008011405 */
.L_x_105:
[----:B------:R-:W-:Y:S01]  /*12b0*/  LOP3.LUT R0, R18, 0x80, RZ, 0xc0, !PT ;  /* 0x0000008012007812 */ /* 0x000fe200078ec0ff */
[----:B------:R-:W2:Y:S01]  /*12c0*/  S2UR UR7, SR_CgaCtaId ;  /* 0x00000000000779c3 */ /* 0x000ea20000008800 */
[----:B------:R-:W-:Y:S02]  /*12d0*/  UMOV UR6, 0x400 ;  /* 0x0000040000067882 */ /* 0x000fe40000000000 */
[----:B------:R-:W-:-:S06]  /*12e0*/  SHF.R.U32.HI R0, RZ, 0x7, R0 ;  /* 0x00000007ff007819 */ /* 0x000fcc0000011600 */
[----:B------:R-:W3:Y:S01]  /*12f0*/  SHFL.IDX PT, R0, R0, RZ, 0x1f ;  /* 0x00001fff00007589 */ /* 0x000ee200000e0000 */
[----:B--2---:R-:W-:Y:S01]  /*1300*/  ULEA UR6, UR7, UR6, 0x18 ;  /* 0x0000000607067291 */ /* 0x004fe2000f8ec03f */
[----:B---3--:R-:W-:-:S13]  /*1310*/  R2UR UR4, R0 ;  /* 0x00000000000472ca */ /* 0x008fda00000e0000 */
[----:B------:R-:W-:-:S04]  /*1320*/  ULEA.HI UR5, UR4, UR4, URZ, 0x1 ;  /* 0x0000000404057291 */ /* 0x000fc8000f8f083f */
[----:B------:R-:W-:-:S04]  /*1330*/  ULOP3.LUT UR5, UR5, 0x7fffe, URZ, 0xc0, !UPT ;  /* 0x0007fffe05057892 */ /* 0x000fc8000f8ec03f */
[----:B------:R-:W-:-:S03]  /*1340*/  UIADD3 UR5, UR4, -UR5, URZ ;  /* 0x8000000504057290 */ /* 0x000fc6000fffe03f */
[----:B------:R-:W-:Y:S01]  /*1350*/  ULDC UR4, c[0x0][0x28c] ;  /* 0x0000a30000047ab9 */ /* 0x000fe20000000800 */
[----:B------:R-:W-:Y:S01]  /*1360*/  ULEA UR5, UR5, UR6, 0xd ;  /* 0x0000000605057291 */ /* 0x000fe2000f8e683f */
[----:B------:R-:W-:-:S03]  /*1370*/  ISETP.LT.AND P0, PT, RZ, UR4, PT ;  /* 0x00000004ff007c0c */ /* 0x000fc6000bf01270 */
[----:B------:R-:W-:-:S04]  /*1380*/  UIADD3 UR5, UR5, 0x180, URZ ;  /* 0x0000018005057890 */ /* 0x000fc8000fffe03f */
[----:B------:R-:W-:-:S04]  /*1390*/  USHF.R.U32.HI UR5, URZ, 0x4, UR5 ;  /* 0x000000043f057899 */ /* 0x000fc80008011605 */
[----:B------:R-:W-:Y:S02]  /*13a0*/  ULOP3.LUT UR41, UR5, 0x3fff, URZ, 0xc0, !UPT ;  /* 0x00003fff05297892 */ /* 0x000fe4000f8ec03f */
[----:B0---4-:R-:W-:Y:S10]  /*13b0*/  @P0 BRA `(.L_x_18) ;  /* 0x0000000000400947 */ /* 0x011ff40003800000 */
[----:B------:R-:W-:Y:S01]  /*13c0*/  MOV R0, 0x0 ;  /* 0x0000000000007802 */ /* 0x000fe20000000f00 */
[----:B------:R-:W-:Y:S01]  /*13d0*/  ULDC.64 UR4, c[0x4][0x68] ;  /* 0x01001a0000047ab9 */ /* 0x000fe20000000a00 */
[----:B------:R-:W-:Y:S01]  /*13e0*/  ULDC.64 UR6, c[0x4][0x8] ;  /* 0x0100020000067ab9 */ /* 0x000fe20000000a00 */
[----:B01----:R-:W-:Y:S01]  /*13f0*/  IMAD.U32 R4, RZ, RZ, UR4 ;  /* 0x00000004ff047e24 */ /* 0x003fe2000f8e00ff */
[----:B------:R0:W1:Y:S01]  /*1400*/  LDC.64 R14, c[0x4][R0] ;  /* 0x01000000000e7b82 */ /* 0x0000620000000a00 */
[----:B------:R-:W-:Y:S01]  /*1410*/  IMAD.U32 R5, RZ, RZ, UR5 ;  /* 0x00000005ff057e24 */ /* 0x000fe2000f8e00ff */
[----:B------:R-:W-:Y:S01]  /*1420*/  ULDC.64 UR4, c[0x4][0x70] ;  /* 0x01001c0000047ab9 */ /* 0x000fe20000000a00 */
[----:B------:R-:W-:Y:S02]  /*1430*/  IMAD.U32 R10, RZ, RZ, UR6 ;  /* 0x00000006ff0a7e24 */ /* 0x000fe4000f8e00ff */
[----:B------:R-:W-:Y:S02]  /*1440*/  IMAD.U32 R6, RZ, RZ, UR4 ;  /* 0x00000004ff067e24 */ /* 0x000fe4000f8e00ff */
[----:B------:R-:W-:-:S02]  /*1450*/  IMAD.U32 R7, RZ, RZ, UR5 ;  /* 0x00000005ff077e24 */ /* 0x000fc4000f8e00ff */
[----:B------:R-:W-:Y:S02]  /*1460*/  IMAD.U32 R11, RZ, RZ, UR7 ;  /* 0x00000007ff0b7e24 */ /* 0x000fe4000f8e00ff */
[----:B------:R-:W-:Y:S02]  /*1470*/  IMAD.MOV.U32 R8, RZ, RZ, 0x1e1 ;  /* 0x000001e1ff087424 */ /* 0x000fe400078e00ff */
[----:B------:R-:W-:Y:S02]  /*1480*/  IMAD.MOV.U32 R12, RZ, RZ, 0x1 ;  /* 0x00000001ff0c7424 */ /* 0x000fe400078e00ff */
[----:B0-----:R-:W-:-:S07]  /*1490*/  IMAD.MOV.U32 R13, RZ, RZ, RZ ;  /* 0x000000ffff0d7224 */ /* 0x001fce00078e00ff */
[----:B------:R-:W-:-:S07]  /*14a0*/  LEPC R20, `(.L_x_18) ;  /* 0x000000001014794e */ /* 0x000fce0000000000 */
[----:B-1---5:R-:W-:Y:S05]  /*14b0*/  CALL.ABS.NOINC R14 ;  /* 0x000000000e007343 */ /* 0x022fea0003c00000 */
.L_x_18:
[----:B------:R-:W-:-:S04]  /*14c0*/  LOP3.LUT R0, R19, 0x1, RZ, 0xfc, !PT ;  /* 0x0000000113007812 */ /* 0x000fc800078efcff */
[----:B------:R-:W-:-:S13]  /*14d0*/  ISETP.NE.AND P0, PT, R0, 0x3, PT ;  /* 0x000000030000780c */ /* 0x000fda0003f05270 */
[----:B------:R-:W-:Y:S05]  /*14e0*/  @!P0 BRA `(.L_x_19) ;  /* 0x0000000000048947 */ /* 0x000fea0003800000 */
[----:B------:R-:W-:Y:S01]  /*14f0*/  BPT.TRAP 0x1 ;  /* 0x000000040000795c */ /* 0x000fe20000300000 */
.L_x_19:
[----:B------:R-:W2:Y:S01]  /*1500*/  S2UR UR5, SR_CgaCtaId ;  /* 0x00000000000579c3 */ /* 0x000ea20000008800 */
[----:B------:R-:W-:Y:S01]  /*1510*/  UMOV UR4, 0x400 ;  /* 0x0000040000047882 */ /* 0x000fe20000000000 */
[----:B------:R-:W-:Y:S02]  /*1520*/  IMAD.U32 R0, RZ, RZ, UR38 ;  /* 0x00000026ff007e24 */ /* 0x000fe4000f8e00ff */
[----:B------:R-:W-:-:S03]  /*1530*/  IMAD.U32 R3, RZ, RZ, UR39 ;  /* 0x00000027ff037e24 */ /* 0x000fc6000f8e00ff */
[----:B------:R-:W-:Y:S01]  /*1540*/  SHF.L.U32 R0, R0, 0x1f, RZ ;  /* 0x0000001f00007819 */ /* 0x000fe200000006ff */
[----:B--2---:R-:W-:-:S06]  /*1550*/  ULEA UR4, UR5, UR4, 0x18 ;  /* 0x0000000405047291 */ /* 0x004fcc000f8ec03f */
[----:B------:R-:W-:-:S04]  /*1560*/  IMAD.U32 R6, RZ, RZ, UR4 ;  /* 0x00000004ff067e24 */ /* 0x000fc8000f8e00ff */
[----:B------:R-:W-:-:S04]  /*1570*/  IMAD R3, R3, 0x8, R6 ;  /* 0x0000000803037824 */ /* 0x000fc800078e0206 */
[----:B------:R2:W3:Y:S01]  /*1580*/  SYNCS.PHASECHK.TRANS64.TRYWAIT P1, [R3+URZ], R0 ;  /* 0x00000000030075a7 */ /* 0x0004e2000802017f */
[----:B------:R-:W-:Y:S05]  /*1590*/  @!P0 BRA `(.L_x_20) ;  /* 0x0000000000048947 */ /* 0x000fea0003800000 */
[----:B------:R-:W-:Y:S01]  /*15a0*/  BPT.TRAP 0x1 ;  /* 0x000000040000795c */ /* 0x000fe20000300000 */
.L_x_20:
[----:B---3--:R-:W-:Y:S05]  /*15b0*/  @P1 BRA `(.L_x_21) ;  /* 0x0000000000081947 */ /* 0x008fea0003800000 */
[----:B------:R-:W3:Y:S02]  /*15c0*/  SYNCS.PHASECHK.TRANS64.TRYWAIT P1, [R3+URZ], R0 ;  /* 0x00000000030075a7 */ /* 0x000ee4000802017f */
[----:B---3--:R-:W-:Y:S05]  /*15d0*/  @!P1 BRA `(.L_x_22) ;  /* 0x0000004400e49947 */ /* 0x008fea0003800000 */
.L_x_21:
[----:B------:R-:W-:-:S04]  /*15e0*/  UISETP.LT.AND UP0, UPT, UR40, 0x1, UPT ;  /* 0x000000012800788c */ /* 0x000fc8000bf01270 */
[----:B------:R-:W-:-:S06]  /*15f0*/  USEL UR4, UR40, 0x1, UP0 ;  /* 0x0000000128047887 */ /* 0x000fcc0008000000 */
[----:B--23--:R-:W-:Y:S01]  /*1600*/  IMAD.U32 R0, RZ, RZ, UR4 ;  /* 0x00000004ff007e24 */ /* 0x00cfe2000f8e00ff */
[----:B------:R-:W-:Y:S05]  /*1610*/  WARPSYNC.ALL ;  /* 0x0000000000007948 */ /* 0x000fea0003800000 */
[----:B------:R-:W-:-:S04]  /*1620*/  IADD3 R0, -R0, UR40, RZ ;  /* 0x0000002800007c10 */ /* 0x000fc8000fffe1ff */
[----:B------:R-:W-:Y:S02]  /*1630*/  ISETP.GE.AND P1, PT, R0, 0x1, PT ;  /* 0x000000010000780c */ /* 0x000fe40003f26270 */
[----:B------:R-:W-:Y:S01]  /*1640*/  R2UR UR4, R6 ;  /* 0x00000000060472ca */ /* 0x000fe200000e0000 */
[----:B------:R-:W-:Y:S01]  /*1650*/  WARPGROUP.ARRIVE ;  /* 0x00000000000079c5 */ /* 0x000fe20000000000 */
[----:B------:R-:W-:Y:S01]  /*1660*/  UMOV UR9, 0x40000040 ;  /* 0x4000004000097882 */ /* 0x000fe20000000000 */
[----:B------:R-:W-:-:S10]  /*1670*/  UMOV UR11, 0x40000040 ;  /* 0x40000040000b7882 */ /* 0x000fd40000000000 */
[----:B------:R-:W-:-:S04]  /*1680*/  UIADD3 UR4, UR4, 0x24180, URZ ;  /* 0x0002418004047890 */ /* 0x000fc8000fffe03f */
[----:B------:R-:W-:-:S04]  /*1690*/  USHF.R.U32.HI UR4, URZ, 0x4, UR4 ;  /* 0x000000043f047899 */ /* 0x000fc80008011604 */
[----:B------:R-:W-:Y:S02]  /*16a0*/  ULOP3.LUT UR5, UR4, 0x3fff, URZ, 0xc0, !UPT ;  /* 0x00003fff04057892 */ /* 0x000fe4000f8ec03f */
[----:B------:R-:W-:Y:S02]  /*16b0*/  ULOP3.LUT UR4, UR41, 0x10000, URZ, 0xfc, !UPT ;  /* 0x0001000029047892 */ /* 0x000fe4000f8efc3f */
[----:B------:R-:W-:Y:S02]  /*16c0*/  ULOP3.LUT UR5, UR5, 0x10000, URZ, 0xfc, !UPT ;  /* 0x0001000005057892 */ /* 0x000fe4000f8efc3f */
[----:B------:R-:W-:Y:S02]  /*16d0*/  ULEA UR6, UR39, UR4, 0xa ;  /* 0x0000000427067291 */ /* 0x000fe4000f8e503f */
[----:B------:R-:W-:-:S05]  /*16e0*/  ULEA UR7, UR39, UR5, 0x9 ;  /* 0x0000000527077291 */ /* 0x000fca000f8e483f */
[----:B------:R-:W-:Y:S02]  /*16f0*/  UMOV UR8, UR6 ;  /* 0x0000000600087c82 */ /* 0x000fe40008000000 */
[----:B------:R-:W-:Y:S02]  /*1700*/  UMOV UR10, UR7 ;  /* 0x00000007000a7c82 */ /* 0x000fe40008000000 */
[----:B------:R-:W-:Y:S01]  /*1710*/  IGMMA.64x64x32.S8.S8 R24, gdesc[UR8], RZ, !UPT, gsb0 ;  /* 0x01e00000081879f1 */ /* 0x000fe2000c0410ff */
[----:B------:R-:W-:Y:S02]  /*1720*/  UIADD3 UR8, UR6, 0x2, URZ ;  /* 0x0000000206087890 */ /* 0x000fe4000fffe03f */
[----:B------:R-:W-:Y:S01]  /*1730*/  UIADD3 UR10, UR7, 0x2, URZ ;  /* 0x00000002070a7890 */ /* 0x000fe2000fffe03f */
[----:B------:R-:W-:Y:S01]  /*1740*/  UMOV UR9, 0x40000040 ;  /* 0x4000004000097882 */ /* 0x000fe20000000000 */
[----:B------:R-:W-:Y:S01]  /*1750*/  UMOV UR11, 0x40000040 ;  /* 0x40000040000b7882 */ /* 0x000fe20000000000 */
[----:B------:R-:W-:-:S02]  /*1760*/  WARPGROUP.DEPBAR.LE gsb0, 0x0 ;  /* 0x00008000000079c5 */ /* 0x000fc40000010000 */
[----:B------:R-:W-:-:S06]  /*1770*/  WARPGROUP.ARRIVE ;  /* 0x00000000000079c5 */ /* 0x000fcc0000000000 */
[----:B------:R-:W-:Y:S01]  /*1780*/  IGMMA.64x64x32.S8.S8 R24, gdesc[UR8], R24, gsb0 ;  /* 0x01e00000081879f1 */ /* 0x000fe20008041018 */
[----:B------:R-:W-:Y:S02]  /*1790*/  UIADD3 UR8, UR6, 0x4, URZ ;  /* 0x0000000406087890 */ /* 0x000fe4000fffe03f */
[----:B------:R-:W-:Y:S01]  /*17a0*/  UIADD3 UR10, UR7, 0x4, URZ ;  /* 0x00000004070a7890 */ /* 0x000fe2000fffe03f */
[----:B------:R-:W-:Y:S01]  /*17b0*/  UMOV UR9, 0x40000040 ;  /* 0x4000004000097882 */ /* 0x000fe20000000000 */
[----:B------:R-:W-:Y:S01]  /*17c0*/  UMOV UR11, 0x40000040 ;  /* 0x40000040000b7882 */ /* 0x000fe20000000000 */
[----:B------:R-:W-:Y:S02]  /*17d0*/  WARPGROUP.DEPBAR.LE gsb0, 0x0 ;  /* 0x00008000000079c5 */ /* 0x000fe40000010000 */
        /* <DEDUP_REMOVED lines=8> */
[----:B------:R-:W-:Y:S03]  /*1860*/  IGMMA.64x64x32.S8.S8 R24, gdesc[UR8], R24, gsb0 ;  /* 0x01e00000081879f1 */ /* 0x000fe60008041018 */
[----:B------:R-:W-:Y:S02]  /*1870*/  WARPGROUP.DEPBAR.LE gsb0, 0x0 ;  /* 0x00008000000079c5 */ /* 0x000fe40000010000 */
[----:B------:R-:W-:Y:S05]  /*1880*/  @!P1 BRA `(.L_x_23) ;  /* 0x0000000400249947 */ /* 0x000fea0003800000 */
[----:B------:R-:W-:Y:S02]  /*1890*/  UIADD3 UR6, UR39, 0x1, URZ ;  /* 0x0000000127067890 */ /* 0x000fe4000fffe03f */
[----:B------:R-:W-:Y:S02]  /*18a0*/  IMAD.U32 R3, RZ, RZ, UR39 ;  /* 0x00000027ff037e24 */ /* 0x000fe4000f8e00ff */
[----:B------:R-:W-:-:S04]  /*18b0*/  UISETP.NE.AND UP0, UPT, UR6, 0x9, UPT ;  /* 0x000000090600788c */ /* 0x000fc8000bf05270 */
[----:B------:R-:W-:Y:S02]  /*18c0*/  USEL UR7, URZ, 0x1, UP0 ;  /* 0x000000013f077887 */ /* 0x000fe40008000000 */
[----:B------:R-:W-:Y:S02]  /*18d0*/  USEL UR6, UR6, URZ, UP0 ;  /* 0x0000003f06067287 */ /* 0x000fe40008000000 */
[----:B------:R-:W-:-:S06]  /*18e0*/  ULOP3.LUT UR7, UR38, UR7, URZ, 0x3c, !UPT ;  /* 0x0000000726077292 */ /* 0x000fcc000f8e3c3f */
[----:B------:R-:W-:-:S07]  /*18f0*/  IMAD.U32 R7, RZ, RZ, UR7 ;  /* 0x00000007ff077e24 */ /* 0x000fce000f8e00ff */
.L_x_30:
[----:B------:R-:W-:Y:S05]  /*1900*/  @!P0 BRA `(.L_x_24) ;  /* 0x0000000000048947 */ /* 0x000fea0003800000 */
[----:B------:R-:W-:Y:S01]  /*1910*/  BPT.TRAP 0x1 ;  /* 0x000000040000795c */ /* 0x000fe20000300000 */
.L_x_24:
[----:B------:R-:W2:Y:S01]  /*1920*/  S2UR UR8, SR_CgaCtaId ;  /* 0x00000000000879c3 */ /* 0x000ea20000008800 */
[----:B------:R-:W-:Y:S01]  /*1930*/  UMOV UR7, 0x400 ;  /* 0x0000040000077882 */ /* 0x000fe20000000000 */
[----:B01----:R-:W-:Y:S01]  /*1940*/  IMAD.U32 R5, RZ, RZ, UR6 ;  /* 0x00000006ff057e24 */ /* 0x003fe2000f8e00ff */
[----:B------:R-:W-:Y:S01]  /*1950*/  SHF.L.U32 R4, R7, 0x1f, RZ ;  /* 0x0000001f07047819 */ /* 0x000fe200000006ff */
[----:B--2---:R-:W-:-:S06]  /*1960*/  ULEA UR7, UR8, UR7, 0x18 ;  /* 0x0000000708077291 */ /* 0x004fcc000f8ec03f */
[----:B------:R-:W-:-:S04]  /*1970*/  IMAD.U32 R6, RZ, RZ, UR7 ;  /* 0x00000007ff067e24 */ /* 0x000fc8000f8e00ff */
[----:B------:R-:W-:-:S04]  /*1980*/  IMAD R5, R5, 0x8, R6 ;  /* 0x0000000805057824 */ /* 0x000fc800078e0206 */
[----:B------:R0:W1:Y:S01]  /*1990*/  SYNCS.PHASECHK.TRANS64.TRYWAIT P1, [R5+URZ], R4 ;  /* 0x00000004050075a7 */ /* 0x000062000802017f */
[----:B------:R-:W-:Y:S05]  /*19a0*/  @!P0 BRA `(.L_x_25) ;  /* 0x0000000000048947 */ /* 0x000fea0003800000 */
[----:B------:R-:W-:Y:S01]  /*19b0*/  BPT.TRAP 0x1 ;  /* 0x000000040000795c */ /* 0x000fe20000300000 */
.L_x_25:
[----:B-1----:R-:W-:Y:S05]  /*19c0*/  @P1 BRA `(.L_x_26) ;  /* 0x0000000000081947 */ /* 0x002fea0003800000 */
[----:B------:R-:W1:Y:S02]  /*19d0*/  SYNCS.PHASECHK.TRANS64.TRYWAIT P1, [R5+URZ], R4 ;  /* 0x00000004050075a7 */ /* 0x000e64000802017f */
[----:B-1----:R-:W-:Y:S05]  /*19e0*/  @!P1 BRA `(.L_x_27) ;  /* 0x0000004000f49947 */ /* 0x002fea0003800000 */
.L_x_26:
[----:B------:R-:W-:Y:S01]  /*19f0*/  ULEA UR7, UR6, UR4, 0xa ;  /* 0x0000000406077291 */ /* 0x000fe2000f8e503f */
[----:B------:R-:W-:Y:S01]  /*1a00*/  WARPGROUP.ARRIVE ;  /* 0x00000000000079c5 */ /* 0x000fe20000000000 */
[----:B------:R-:W-:Y:S01]  /*1a10*/  ULEA UR12, UR6, UR5, 0x9 ;  /* 0x00000005060c7291 */ /* 0x000fe2000f8e483f */
[----:B------:R-:W-:Y:S01]  /*1a20*/  UMOV UR9, 0x40000040 ;  /* 0x4000004000097882 */ /* 0x000fe20000000000 */
[----:B------:R-:W-:-:S03]  /*1a30*/  UMOV UR11, 0x40000040 ;  /* 0x40000040000b7882 */ /* 0x000fc60000000000 */
[----:B------:R-:W-:Y:S02]  /*1a40*/  UMOV UR8, UR7 ;  /* 0x0000000700087c82 */ /* 0x000fe40008000000 */
[----:B------:R-:W-:Y:S02]  /*1a50*/  UMOV UR10, UR12 ;  /* 0x0000000c000a7c82 */ /* 0x000fe40008000000 */
[----:B------:R-:W-:Y:S01]  /*1a60*/  IGMMA.64x64x32.S8.S8 R24, gdesc[UR8], R24, gsb0 ;  /* 0x01e00000081879f1 */ /* 0x000fe20008041018 */
        /* <DEDUP_REMOVED lines=23> */
[----:B------:R-:W-:Y:S01]  /*1be0*/  BPT.TRAP 0x1 ;  /* 0x000000040000795c */ /* 0x000fe20000300000 */
.L_x_28:
[----:B------:R-:W-:-:S13]  /*1bf0*/  ISETP.NE.AND P1, PT, R23, RZ, PT ;  /* 0x000000ff1700720c */ /* 0x000fda0003f25270 */
[----:B01----:R-:W-:-:S04]  /*1c00*/  @P1 IMAD R4, R3, 0x8, R6 ;  /* 0x0000000803041824 */ /* 0x003fc800078e0206 */
[----:B------:R-:W-:-:S05]  /*1c10*/  @P1 VIADD R5, R4, 0x48 ;  /* 0x0000004804051836 */ /* 0x000fca0000000000 */
[----:B------:R-:W-:-:S04]  /*1c20*/  @P1 PRMT R5, R22, 0x654, R5 ;  /* 0x0000065416051816 */ /* 0x000fc80000000005 */
[----:B------:R0:W-:Y:S01]  /*1c30*/  @P1 SYNCS.ARRIVE.TRANS64.RED.A1T0 RZ, [R5+URZ], RZ ;  /* 0x000000ff05ff19a7 */ /* 0x0001e2000810043f */
[----:B------:R-:W-:-:S13]  /*1c40*/  ISETP.GT.U32.AND P1, PT, R19, 0x1, PT ;  /* 0x000000011300780c */ /* 0x000fda0003f24070 */
[----:B0-----:R-:W-:Y:S05]  /*1c50*/  @P1 BRA `(.L_x_29) ;  /* 0x0000000000041947 */ /* 0x001fea0003800000 */
[----:B------:R-:W-:Y:S01]  /*1c60*/  BPT.TRAP 0x1 ;  /* 0x000000040000795c */ /* 0x000fe20000300000 */
.L_x_29:
[----:B------:R-:W-:Y:S01]  /*1c70*/  UIADD3 UR6, UR6, 0x1, URZ ;  /* 0x0000000106067890 */ /* 0x000fe2000fffe03f */
[C---:B------:R-:W-:Y:S01]  /*1c80*/  ISETP.GT.AND P2, PT, R0.reuse, 0x1, PT ;  /* 0x000000010000780c */ /* 0x040fe20003f44270 */
[----:B------:R-:W-:Y:S02]  /*1c90*/  VIADD R3, R3, 0x1 ;  /* 0x0000000103037836 */ /* 0x000fe40000000000 */
[----:B------:R-:W-:Y:S01]  /*1ca0*/  UISETP.NE.AND UP0, UPT, UR6, 0x9, UPT ;  /* 0x000000090600788c */ /* 0x000fe2000bf05270 */
[----:B------:R-:W-:Y:S02]  /*1cb0*/  VIADD R0, R0, 0xffffffff ;  /* 0xffffffff00007836 */ /* 0x000fe40000000000 */
[C---:B------:R-:W-:Y:S01]  /*1cc0*/  ISETP.NE.AND P1, PT, R3.reuse, 0x9, PT ;  /* 0x000000090300780c */ /* 0x040fe20003f25270 */
[----:B------:R-:W-:Y:S02]  /*1cd0*/  USEL UR7, URZ, 0x1, UP0 ;  /* 0x000000013f077887 */ /* 0x000fe40008000000 */
[----:B------:R-:W-:Y:S01]  /*1ce0*/  USEL UR6, UR6, URZ, UP0 ;  /* 0x0000003f06067287 */ /* 0x000fe20008000000 */
[----:B------:R-:W-:-:S03]  /*1cf0*/  SEL R3, R3, RZ, P1 ;  /* 0x000000ff03037207 */ /* 0x000fc60000800000 */
[----:B------:R-:W-:Y:S01]  /*1d00*/  LOP3.LUT R7, R7, UR7, RZ, 0x3c, !PT ;  /* 0x0000000707077c12 */ /* 0x000fe2000f8e3cff */
[----:B------:R-:W-:Y:S07]  /*1d10*/  @P2 BRA `(.L_x_30) ;  /* 0xfffffff800f82947 */ /* 0x000fee000383ffff */
.L_x_23:
[----:B------:R-:W2:Y:S02]  /*1d20*/  LDC R0, c[0x0][0x28c] ;  /* 0x0000a300ff007b82 */ /* 0x000ea40000000800 */
[----:B--2---:R-:W-:-:S13]  /*1d30*/  ISETP.GE.AND P1, PT, R0, 0x1, PT ;  /* 0x000000010000780c */ /* 0x004fda0003f26270 */
[----:B------:R-:W-:Y:S05]  /*1d40*/  @!P1 BRA `(.L_x_31) ;  /* 0x0000000000509947 */ /* 0x000fea0003800000 */
[----:B------:R-:W-:Y:S05]  /*1d50*/  @!P0 BRA `(.L_x_32) ;  /* 0x0000000000048947 */ /* 0x000fea0003800000 */
[----:B------:R-:W-:Y:S01]  /*1d60*/  BPT.TRAP 0x1 ;  /* 0x000000040000795c */ /* 0x000fe20000300000 */
.L_x_32:
[----:B------:R-:W-:Y:S01]  /*1d70*/  ISETP.NE.AND P0, PT, R23, RZ, PT ;  /* 0x000000ff1700720c */ /* 0x000fe20003f05270 */
[----:B------:R-:W-:Y:S01]  /*1d80*/  BSSY B0, `(.L_x_33) ;  /* 0x000000e000007945 */ /* 0x000fe20003800000 */
[----:B------:R-:W-:-:S11]  /*1d90*/  ISETP.GT.U32.AND P1, PT, R19, 0x1, PT ;  /* 0x000000011300780c */ /* 0x000fd60003f24070 */
[----:B------:R-:W-:Y:S05]  /*1da0*/  @!P0 BRA `(.L_x_34) ;  /* 0x00000000002c8947 */ /* 0x000fea0003800000 */
[----:B------:R-:W-:-:S04]  /*1db0*/  UISETP.LT.AND UP0, UPT, UR40, 0x1, UPT ;  /* 0x000000012800788c */ /* 0x000fc8000bf01270 */
[----:B------:R-:W-:-:S04]  /*1dc0*/  USEL UR6, UR40, 0x1, UP0 ;  /* 0x0000000128067887 */ /* 0x000fc80008000000 */
[----:B------:R-:W-:-:S04]  /*1dd0*/  UIADD3 UR6, UR39, UR40, -UR6 ;  /* 0x0000002827067290 */ /* 0x000fc8000fffe806 */
[----:B------:R-:W-:-:S04]  /*1de0*/  UIMAD.WIDE.U32 UR4, UR6, 0x38e38e39, URZ ;  /* 0x38e38e39060478a5 */ /* 0x000fc8000f8e003f */
[----:B------:R-:W-:-:S04]  /*1df0*/  USHF.R.U32.HI UR4, URZ, 0x1, UR5 ;  /* 0x000000013f047899 */ /* 0x000fc80008011605 */
[----:B------:R-:W-:-:S06]  /*1e00*/  UIMAD UR6, UR4, -0x9, UR6 ;  /* 0xfffffff7040678a4 */ /* 0x000fcc000f8e0206 */
[----:B------:R-:W-:-:S04]  /*1e10*/  IMAD.U32 R3, RZ, RZ, UR6 ;  /* 0x00000006ff037e24 */ /* 0x000fc8000f8e00ff */
[----:B------:R-:W-:-:S04]  /*1e20*/  IMAD R0, R3, 0x8, R6 ;  /* 0x0000000803007824 */ /* 0x000fc800078e0206 */
[----:B------:R-:W-:-:S05]  /*1e30*/  VIADD R3, R0, 0x48 ;  /* 0x0000004800037836 */ /* 0x000fca0000000000 */
[----:B------:R-:W-:-:S04]  /*1e40*/  PRMT R3, R22, 0x654, R3 ;  /* 0x0000065416037816 */ /* 0x000fc80000000003 */
[----:B------:R2:W-:Y:S03]  /*1e50*/  SYNCS.ARRIVE.TRANS64.RED.A1T0 RZ, [R3+URZ], RZ ;  /* 0x000000ff03ff79a7 */ /* 0x0005e6000810043f */
.L_x_34:
[----:B------:R-:W-:Y:S05]  /*1e60*/  BSYNC B0 ;  /* 0x0000000000007941 */ /* 0x000fea0003800000 */
.L_x_33:
[----:B------:R-:W-:Y:S05]  /*1e70*/  @P1 BRA `(.L_x_31) ;  /* 0x0000000000041947 */ /* 0x000fea0003800000 */
[----:B------:R-:W-:Y:S01]  /*1e80*/  BPT.TRAP 0x1 ;  /* 0x000000040000795c */ /* 0x000fe20000300000 */
.L_x_31:
[----:B------:R-:W3:Y:S01]  /*1e90*/  LDC R8, c[0x0][0x288] ;  /* 0x0000a200ff087b82 */ /* 0x000ee20000000800 */
[----:B01----:R-:W-:Y:S01]  /*1ea0*/  LOP3.LUT R4, R18, 0x60, RZ, 0xc0, !PT ;  /* 0x0000006012047812 */ /* 0x003fe200078ec0ff */
[----:B------:R-:W-:Y:S01]  /*1eb0*/  IMAD.SHL.U32 R7, R60, 0x40, RZ ;  /* 0x000000403c077824 */ /* 0x000fe200078e00ff */
[----:B------:R-:W-:Y:S01]  /*1ec0*/  UIADD3 UR39, UR40, UR39, URZ ;  /* 0x0000002728277290 */ /* 0x000fe2000fffe03f */
[----:B------:R-:W-:Y:S01]  /*1ed0*/  SHF.R.U32.HI R0, RZ, 0x2, R18 ;  /* 0x00000002ff007819 */ /* 0x000fe20000011612 */
[----:B------:R-:W-:Y:S01]  /*1ee0*/  IMAD.SHL.U32 R13, R59, 0x80, RZ ;  /* 0x000000803b0d7824 */ /* 0x000fe200078e00ff */
[----:B------:R-:W-:Y:S01]  /*1ef0*/  SHF.R.U32.HI R6, RZ, 0x1, R4 ;  /* 0x00000001ff067819 */ /* 0x000fe20000011604 */
[----:B------:R-:W-:Y:S01]  /*1f00*/  UISETP.GT.U32.AND UP0, UPT, UR39, 0x8, UPT ;  /* 0x000000082700788c */ /* 0x000fe2000bf04070 */
[----:B------:R-:W-:Y:S01]  /*1f10*/  LOP3.LUT R4, R18, 0x3, RZ, 0xc0, !PT ;  /* 0x0000000312047812 */ /* 0x000fe200078ec0ff */
[----:B------:R-:W-:Y:S01]  /*1f20*/  ULDC UR7, c[0x0][0x284] ;  /* 0x0000a10000077ab9 */ /* 0x000fe20000000800 */
[----:B------:R-:W-:Y:S01]  /*1f30*/  SHF.R.U32.HI R5, RZ, 0x7, R18 ;  /* 0x00000007ff057819 */ /* 0x000fe20000011612 */
[----:B------:R-:W-:Y:S01]  /*1f40*/  UISETP.LT.U32.AND UP0, UPT, UR40, 0x9, UP0 ;  /* 0x000000092800788c */ /* 0x000fe20008701070 */
[----:B--2---:R-:W-:Y:S01]  /*1f50*/  LOP3.LUT R3, R0, 0x7, RZ, 0xc0, !PT ;  /* 0x0000000700037812 */ /* 0x004fe200078ec0ff */
[----:B------:R-:W-:Y:S01]  /*1f60*/  UISETP.GE.U32.AND UP1, UPT, UR40, 0x9, UPT ;  /* 0x000000092800788c */ /* 0x000fe2000bf26070 */
[----:B------:R-:W-:Y:S01]  /*1f70*/  LOP3.LUT R0, R5, 0x1, RZ, 0xc0, !PT ;  /* 0x0000000105007812 */ /* 0x000fe200078ec0ff */
[----:B------:R-:W-:Y:S01]  /*1f80*/  ULDC.64 UR8, c[0x0][0x5d0] ;  /* 0x0001740000087ab9 */ /* 0x000fe20000000a00 */
[----:B------:R-:W-:Y:S01]  /*1f90*/  SHF.R.S32.HI R14, RZ, 0x1f, R61 ;  /* 0x0000001fff0e7819 */ /* 0x000fe2000001143d */
[----:B------:R-:W-:Y:S01]  /*1fa0*/  UIMAD.WIDE.U32 UR4, UR39, 0x38e38e39, URZ ;  /* 0x38e38e39270478a5 */ /* 0x000fe2000f8e003f */
[----:B------:R-:W-:Y:S01]  /*1fb0*/  IADD3 R5, RZ, -R6, -R3 ;  /* 0x80000006ff057210 */ /* 0x000fe20007ffe803 */
[----:B------:R-:W-:Y:S01]  /*1fc0*/  IMAD.SHL.U32 R10, R0, 0x40, RZ ;  /* 0x00000040000a7824 */ /* 0x000fe200078e00ff */
[----:B------:R-:W-:-:S02]  /*1fd0*/  USEL UR6, URZ, 0x1, !UP0 ;  /* 0x000000013f067887 */ /* 0x000fc4000c000000 */
[----:B------:R-:W-:Y:S01]  /*1fe0*/  USHF.R.U32.HI UR4, URZ, 0x1, UR5 ;  /* 0x000000013f047899 */ /* 0x000fe20008011605 */
[----:B------:R-:W-:Y:S01]  /*1ff0*/  IMAD R0, R0, -0x40, R5 ;  /* 0xffffffc000007824 */ /* 0x000fe200078e0205 */
[----:B---3--:R-:W-:Y:S01]  /*2000*/  ISETP.GE.AND P0, PT, R7, R8, PT ;  /* 0x000000080700720c */ /* 0x008fe20003f06270 */
[----:B------:R-:W-:Y:S01]  /*2010*/  IMAD R12, R4, -0x2, R8 ;  /* 0xfffffffe040c7824 */ /* 0x000fe200078e0208 */
[----:B------:R-:W-:Y:S01]  /*2020*/  ULOP3.LUT UR38, UR38, UR6, URZ, 0x3c, !UPT ;  /* 0x0000000626267292 */ /* 0x000fe2000f8e3c3f */
[----:B------:R-:W-:Y:S01]  /*2030*/  IMAD.SHL.U32 R8, R18, 0x2, RZ ;  /* 0x0000000212087824 */ /* 0x000fe200078e00ff */
[----:B------:R-:W-:Y:S01]  /*2040*/  ISETP.GE.OR P0, PT, R13, UR7, P0 ;  /* 0x000000070d007c0c */ /* 0x000fe20008706670 */
[----:B------:R-:W-:Y:S01]  /*2050*/  IMAD R4, R14, UR8, RZ ;  /* 0x000000080e047c24 */ /* 0x000fe2000f8e02ff */
[----:B------:R-:W-:Y:S01]  /*2060*/  LOP3.LUT R3, R10, 0x40, R3, 0xe2, !PT ;  /* 0x000000400a037812 */ /* 0x000fe200078ee203 */
[----:B------:R-:W-:Y:S01]  /*2070*/  IMAD.WIDE R10, R59, 0x80, RZ ;  /* 0x000000803b0a7825 */ /* 0x000fe200078e02ff */
[----:B------:R-:W-:Y:S01]  /*2080*/  LOP3.LUT R8, R7, 0x6, R8, 0xf8, !PT ;  /* 0x0000000607087812 */ /* 0x000fe200078ef808 */
[----:B------:R-:W-:Y:S01]  /*2090*/  UIMAD UR39, UR4, -0x9, UR39 ;  /* 0xfffffff7042778a4 */ /* 0x000fe2000f8e0227 */
[----:B------:R-:W-:Y:S01]  /*20a0*/  IADD3 R20, -R13, UR7, R0 ;  /* 0x000000070d147c10 */ /* 0x000fe2000fffe100 */
[----:B------:R-:W-:Y:S01]  /*20b0*/  IMAD R15, R61, UR9, R4 ;  /* 0x000000093d0f7c24 */ /* 0x000fe2000f8e0204 */
[----:B------:R-:W-:Y:S01]  /*20c0*/  SHF.R.S32.HI R9, RZ, 0x1f, R8 ;  /* 0x0000001fff097819 */ /* 0x000fe20000011408 */
[----:B------:R-:W-:Y:S01]  /*20d0*/  @UP1 ULOP3.LUT UR38, UR38, 0x1, UR4, 0x78, !UPT ;  /* 0x0000000126261892 */ /* 0x000fe2000f8e7804 */
[----:B------:R-:W-:Y:S01]  /*20e0*/  LOP3.LUT R67, R10, R3, R6, 0xfe, !PT ;  /* 0x000000030a437212 */ /* 0x000fe200078efe06 */
[----:B------:R-:W-:-:S02]  /*20f0*/  IMAD.IADD R60, R12, 0x1, -R7 ;  /* 0x000000010c3c7824 */ /* 0x000fc400078e0a07 */
[----:B------:R-:W-:-:S04]  /*2100*/  IMAD.WIDE.U32 R4, R61, UR8, R8 ;  /* 0x000000083d047c25 */ /* 0x000fc8000f8e0008 */
[----:B------:R-:W-:Y:S02]  /*2110*/  IMAD.IADD R5, R5, 0x1, R15 ;  /* 0x0000000105057824 */ /* 0x000fe400078e020f */
[----:B------:R-:W-:Y:S01]  /*2120*/  IMAD.MOV.U32 R59, RZ, RZ, -0x1 ;  /* 0xffffffffff3b7424 */ /* 0x000fe200078e00ff */
[----:B------:R-:W-:Y:S06]  /*2130*/  @P0 BRA `(.L_x_35) ;  /* 0x0000001c00100947 */ /* 0x000fec0003800000 */
[----:B------:R-:W0:Y:S01]  /*2140*/  LDC.64 R12, c[0x0][0x5c8] ;  /* 0x00017200ff0c7b82 */ /* 0x000e220000000a00 */
[----:B------:R-:W-:Y:S01]  /*2150*/  ULDC.64 UR4, c[0x0][0x5c0] ;  /* 0x0001700000047ab9 */ /* 0x000fe20000000a00 */
[----:B------:R-:W-:Y:S01]  /*2160*/  BSSY B0, `(.L_x_35) ;  /* 0x00001c1000007945 */ /* 0x000fe20003800000 */
[-C--:B0-----:R-:W-:Y:S02]  /*2170*/  IMAD R0, R11, R12.reuse, RZ ;  /* 0x0000000c0b007224 */ /* 0x081fe400078e02ff */
[----:B------:R-:W-:-:S04]  /*2180*/  IMAD.WIDE.U32 R4, R67, R12, R4 ;  /* 0x0000000c43047225 */ /* 0x000fc800078e0004 */
[----:B------:R-:W-:Y:S01]  /*2190*/  IMAD R3, R67, R13, R0 ;  /* 0x0000000d43037224 */ /* 0x000fe200078e0200 */
[----:B------:R-:W-:-:S03]  /*21a0*/  IADD3 R6, P0, R4, UR4, RZ ;  /* 0x0000000404067c10 */ /* 0x000fc6000ff1e0ff */
[----:B------:R-:W-:Y:S01]  /*21b0*/  IMAD.IADD R3, R5, 0x1, R3 ;  /* 0x0000000105037824 */ /* 0x000fe200078e0203 */
[----:B------:R-:W-:-:S04]  /*21c0*/  LEA R4, P1, R12, R6, 0x3 ;  /* 0x000000060c047211 */ /* 0x000fc800078218ff */
[----:B------:R-:W-:Y:S02]  /*21d0*/  IADD3.X R7, R3, UR5, RZ, P0, !PT ;  /* 0x0000000503077c10 */ /* 0x000fe400087fe4ff */
[----:B-----5:R-:W-:Y:S02]  /*21e0*/  ISETP.NE.AND P0, PT, R57, RZ, PT ;  /* 0x000000ff3900720c */ /* 0x020fe40003f05270 */
[----:B------:R-:W-:-:S11]  /*21f0*/  LEA.HI.X R5, R12, R7, R13, 0x3, P1 ;  /* 0x000000070c057211 */ /* 0x000fd600008f1c0d */
[----:B------:R-:W-:Y:S05]  /*2200*/  @!P0 BRA `(.L_x_36) ;  /* 0x0000001400188947 */ /* 0x000fea0003800000 */
[----:B------:R-:W0:Y:S01]  /*2210*/  LDC.64 R62, c[0x0][0x5b0] ;  /* 0x00016c00ff3e7b82 */ /* 0x000e220000000a00 */
[----:B------:R-:W-:Y:S01]  /*2220*/  ULDC.64 UR4, c[0x0][0x5b8] ;  /* 0x00016e0000047ab9 */ /* 0x000fe20000000a00 */
[----:B------:R-:W-:Y:S01]  /*2230*/  ISETP.GE.AND P3, PT, R60, 0x1, PT ;  /* 0x000000013c00780c */ /* 0x000fe20003f66270 */
[----:B------:R-:W-:Y:S01]  /*2240*/  IMAD R0, R14, UR4, RZ ;  /* 0x000000040e007c24 */ /* 0x000fe2000f8e02ff */
[----:B------:R-:W-:Y:S01]  /*2250*/  BSSY B1, `(.L_x_37) ;  /* 0x000000e000017945 */ /* 0x000fe20003800000 */
[C---:B------:R-:W-:Y:S01]  /*2260*/  IMAD.WIDE.U32 R14, R61.reuse, UR4, R8 ;  /* 0x000000043d0e7c25 */ /* 0x040fe2000f8e0008 */
[----:B------:R-:W-:Y:S02]  /*2270*/  ISETP.LT.OR P1, PT, R20, 0x1, !P3 ;  /* 0x000000011400780c */ /* 0x000fe40005f21670 */
[----:B------:R-:W1:Y:S01]  /*2280*/  LDC.64 R64, c[0x0][0x5a8] ;  /* 0x00016a00ff407b82 */ /* 0x000e620000000a00 */
[----:B------:R-:W-:Y:S02]  /*2290*/  IMAD R13, R61, UR5, R0 ;  /* 0x000000053d0d7c24 */ /* 0x000fe4000f8e0200 */
[----:B------:R-:W-:-:S02]  /*22a0*/  IMAD.MOV.U32 R12, RZ, RZ, R14 ;  /* 0x000000ffff0c7224 */ /* 0x000fc400078e000e */
[----:B------:R-:W-:Y:S02]  /*22b0*/  IMAD.IADD R13, R15, 0x1, R13 ;  /* 0x000000010f0d7824 */ /* 0x000fe400078e020d */
[-C--:B0-----:R-:W-:Y:S02]  /*22c0*/  IMAD R10, R11, R62.reuse, RZ ;  /* 0x0000003e0b0a7224 */ /* 0x081fe400078e02ff */
[----:B------:R-:W-:-:S04]  /*22d0*/  IMAD.WIDE.U32 R8, R67, R62, R12 ;  /* 0x0000003e43087225 */ /* 0x000fc800078e000c */
[----:B------:R-:W-:Y:S01]  /*22e0*/  IMAD R21, R67, R63, R10 ;  /* 0x0000003f43157224 */ /* 0x000fe200078e020a */
[----:B-1----:R-:W-:-:S04]  /*22f0*/  IADD3 R8, P0, R8, R64, RZ ;  /* 0x0000004008087210 */ /* 0x002fc80007f1e0ff */
[----:B------:R-:W-:Y:S01]  /*2300*/  IADD3.X R9, R65, R9, R21, P0, !PT ;  /* 0x0000000941097210 */ /* 0x000fe200007fe415 */
[----:B------:R-:W-:Y:S08]  /*2310*/  @P1 BRA `(.L_x_38) ;  /* 0x0000000000041947 */ /* 0x000ff00003800000 */
[----:B------:R0:W5:Y:S02]  /*2320*/  LDG.E.U8 R58, desc[UR36][R8.64] ;  /* 0x00000024083a7981 */ /* 0x000164000c1e1100 */
.L_x_38:
[----:B------:R-:W-:Y:S05]  /*2330*/  BSYNC B1 ;  /* 0x0000000000017941 */ /* 0x000fea0003800000 */
.L_x_37:
[----:B-----5:R-:W-:Y:S01]  /*2340*/  LOP3.LUT R0, R58, 0xffff, RZ, 0xc0, !PT ;  /* 0x0000ffff3a007812 */ /* 0x020fe200078ec0ff */
[----:B------:R-:W-:Y:S01]  /*2350*/  IMAD.SHL.U32 R10, R62, 0x8, RZ ;  /* 0x000000083e0a7824 */ /* 0x000fe200078e00ff */
[----:B------:R-:W-:Y:S01]  /*2360*/  ISETP.GE.AND P2, PT, R60, 0x2, PT ;  /* 0x000000023c00780c */ /* 0x000fe20003f46270 */
[----:B------:R-:W-:Y:S01]  /*2370*/  BSSY B1, `(.L_x_39) ;  /* 0x000000e000017945 */ /* 0x000fe20003800000 */
[----:B------:R-:W-:Y:S02]  /*2380*/  PRMT R0, R0, 0x8880, RZ ;  /* 0x0000888000007816 */ /* 0x000fe400000000ff */
[----:B------:R-:W-:Y:S02]  /*2390*/  ISETP.LT.OR P0, PT, R20, 0x1, !P2 ;  /* 0x000000011400780c */ /* 0x000fe40005701670 */
[----:B------:R-:W-:Y:S01]  /*23a0*/  SHF.L.U64.HI R11, R62, 0x3, R63 ;  /* 0x000000033e0b7819 */ /* 0x000fe2000001023f */
[----:B------:R-:W-:-:S04]  /*23b0*/  IMAD R3, R0, R57, RZ ;  /* 0x0000003900037224 */ /* 0x000fc800078e02ff */
[----:B------:R-:W-:Y:S02]  /*23c0*/  @!P1 IMAD R15, R24, R56, R3 ;  /* 0x00000038180f9224 */ /* 0x000fe400078e0203 */
[----:B------:R-:W-:-:S03]  /*23d0*/  IMAD.WIDE.U32 R10, R67, R62, R10 ;  /* 0x0000003e430a7225 */ /* 0x000fc600078e000a */
[----:B------:R1:W-:Y:S01]  /*23e0*/  @!P1 STG.E.U8 desc[UR36][R6.64], R15 ;  /* 0x0000000f06009986 */ /* 0x0003e2000c101124 */
[----:B------:R-:W-:Y:S01]  /*23f0*/  IADD3 R10, P4, P5, R14, R64, R10 ;  /* 0x000000400e0a7210 */ /* 0x000fe20007d9e00a */
[----:B------:R-:W-:Y:S01]  /*2400*/  IMAD.IADD R14, R21, 0x1, R11 ;  /* 0x00000001150e7824 */ /* 0x000fe200078e020b */
[----:B------:R-:W-:Y:S11]  /*2410*/  @P0 BRA `(.L_x_40) ;  /* 0x00000000000c0947 */ /* 0x000ff60003800000 */
[----:B------:R-:W2:Y:S02]  /*2420*/  LDG.E.U8 R58, desc[UR36][R8.64+0x1] ;  /* 0x00000124083a7981 */ /* 0x000ea4000c1e1100 */
[----:B--2---:R-:W-:-:S05]  /*2430*/  PRMT R0, R58, 0x8880, RZ ;  /* 0x000088803a007816 */ /* 0x004fca00000000ff */
[----:B------:R-:W-:-:S07]  /*2440*/  IMAD R3, R0, R57, RZ ;  /* 0x0000003900037224 */ /* 0x000fce00078e02ff */
.L_x_40:
[----:B------:R-:W-:Y:S05]  /*2450*/  BSYNC B1 ;  /* 0x0000000000017941 */ /* 0x000fea0003800000 */
.L_x_39:
[----:B------:R-:W-:Y:S01]  /*2460*/  ISETP.LT.OR P3, PT, R20, 0x9, !P3 ;  /* 0x000000091400780c */ /* 0x000fe20005f61670 */
[----:B------:R-:W-:Y:S01]  /*2470*/  @!P0 IMAD R25, R25, R56, R3 ;  /* 0x0000003819198224 */ /* 0x000fe200078e0203 */
[C---:B------:R-:W-:Y:S01]  /*2480*/  ISETP.GE.AND P1, PT, R60.reuse, 0x9, PT ;  /* 0x000000093c00780c */ /* 0x040fe20003f26270 */
[----:B------:R-:W-:Y:S01]  /*2490*/  BSSY B1, `(.L_x_41) ;  /* 0x000000b000017945 */ /* 0x000fe20003800000 */
[----:B------:R-:W-:Y:S02]  /*24a0*/  IADD3.X R11, R13, R65, R14, P4, P5 ;  /* 0x000000410d0b7210 */ /* 0x000fe400027ea40e */
[----:B------:R2:W-:Y:S01]  /*24b0*/  @!P0 STG.E.U8 desc[UR36][R6.64+0x1], R25 ;  /* 0x0000011906008986 */ /* 0x0005e2000c101124 */
[----:B------:R-:W-:Y:S02]  /*24c0*/  ISETP.GE.AND P0, PT, R60, 0xa, PT ;  /* 0x0000000a3c00780c */ /* 0x000fe40003f06270 */
[C---:B------:R-:W-:Y:S02]  /*24d0*/  ISETP.LT.OR P2, PT, R20.reuse, 0x9, !P2 ;  /* 0x000000091400780c */ /* 0x040fe40005741670 */
[----:B------:R-:W-:-:S02]  /*24e0*/  ISETP.LT.OR P5, PT, R20, 0x1, !P1 ;  /* 0x000000011400780c */ /* 0x000fc40004fa1670 */
[----:B------:R-:W-:Y:S01]  /*24f0*/  ISETP.LT.OR P4, PT, R20, 0x1, !P0 ;  /* 0x000000011400780c */ /* 0x000fe20004781670 */
[----:B------:R-:W-:-:S12]  /*2500*/  @P3 BRA `(.L_x_42) ;  /* 0x00000000000c3947 */ /* 0x000fd80003800000 */
[----:B------:R-:W3:Y:S02]  /*2510*/  LDG.E.U8 R58, desc[UR36][R10.64] ;  /* 0x000000240a3a7981 */ /* 0x000ee4000c1e1100 */
[----:B---3--:R-:W-:-:S05]  /*2520*/  PRMT R0, R58, 0x8880, RZ ;  /* 0x000088803a007816 */ /* 0x008fca00000000ff */
[----:B------:R-:W-:-:S07]  /*2530*/  IMAD R3, R0, R57, RZ ;  /* 0x0000003900037224 */ /* 0x000fce00078e02ff */
.L_x_42:
[----:B------:R-:W-:Y:S05]  /*2540*/  BSYNC B1 ;  /* 0x0000000000017941 */ /* 0x000fea0003800000 */
.L_x_41:
[----:B------:R-:W-:Y:S01]  /*2550*/  @!P3 IMAD R13, R26, R56, R3 ;  /* 0x000000381a0db224 */ /* 0x000fe200078e0203 */
[----:B------:R-:W-:Y:S04]  /*2560*/  BSSY B1, `(.L_x_43) ;  /* 0x0000006000017945 */ /* 0x000fe80003800000 */
[----:B------:R3:W-:Y:S01]  /*2570*/  @!P3 STG.E.U8 desc[UR36][R4.64], R13 ;  /* 0x0000000d0400b986 */ /* 0x0007e2000c101124 */
[----:B------:R-:W-:Y:S05]  /*2580*/  @P2 BRA `(.L_x_44) ;  /* 0x00000000000c2947 */ /* 0x000fea0003800000 */
[----:B------:R-:W4:Y:S02]  /*2590*/  LDG.E.U8 R58, desc[UR36][R10.64+0x1] ;  /* 0x000001240a3a7981 */ /* 0x000f24000c1e1100 */
[----:B----4-:R-:W-:-:S05]  /*25a0*/  PRMT R0, R58, 0x8880, RZ ;  /* 0x000088803a007816 */ /* 0x010fca00000000ff */
[----:B------:R-:W-:-:S07]  /*25b0*/  IMAD R3, R0, R57, RZ ;  /* 0x0000003900037224 */ /* 0x000fce00078e02ff */
.L_x_44:
[----:B------:R-:W-:Y:S05]  /*25c0*/  BSYNC B1 ;  /* 0x0000000000017941 */ /* 0x000fea0003800000 */
.L_x_43:
[----:B------:R-:W-:Y:S01]  /*25d0*/  @!P2 IMAD R27, R27, R56, R3 ;  /* 0x000000381b1ba224 */ /* 0x000fe200078e0203 */
[----:B------:R-:W-:Y:S04]  /*25e0*/  BSSY B1, `(.L_x_45) ;  /* 0x0000006000017945 */ /* 0x000fe80003800000 */
[----:B------:R4:W-:Y:S01]  /*25f0*/  @!P2 STG.E.U8 desc[UR36][R4.64+0x1], R27 ;  /* 0x0000011b0400a986 */ /* 0x0009e2000c101124 */
[----:B------:R-:W-:Y:S05]  /*2600*/  @P5 BRA `(.L_x_46) ;  /* 0x00000000000c5947 */ /* 0x000fea0003800000 */
[----:B------:R-:W5:Y:S02]  /*2610*/  LDG.E.U8 R58, desc[UR36][R8.64+0x8] ;  /* 0x00000824083a7981 */ /* 0x000f64000c1e1100 */
[----:B-----5:R-:W-:-:S05]  /*2620*/  PRMT R0, R58, 0x8880, RZ ;  /* 0x000088803a007816 */ /* 0x020fca00000000ff */
[----:B------:R-:W-:-:S07]  /*2630*/  IMAD R3, R0, R57, RZ ;  /* 0x0000003900037224 */ /* 0x000fce00078e02ff */
.L_x_46:
[----:B------:R-:W-:Y:S05]  /*2640*/  BSYNC B1 ;  /* 0x0000000000017941 */ /* 0x000fea0003800000 */
.L_x_45:
[----:B---3--:R-:W-:Y:S01]  /*2650*/  @!P5 IMAD R13, R28, R56, R3 ;  /* 0x000000381c0dd224 */ /* 0x008fe200078e0203 */
[----:B------:R-:W-:Y:S04]  /*2660*/  BSSY B1, `(.L_x_47) ;  /* 0x0000006000017945 */ /* 0x000fe80003800000 */
[----:B------:R3:W-:Y:S01]  /*2670*/  @!P5 STG.E.U8 desc[UR36][R6.64+0x8], R13 ;  /* 0x0000080d0600d986 */ /* 0x0007e2000c101124 */
[----:B------:R-:W-:Y:S05]  /*2680*/  @P4 BRA `(.L_x_48) ;  /* 0x00000000000c4947 */ /* 0x000fea0003800000 */
[----:B------:R-:W5:Y:S02]  /*2690*/  LDG.E.U8 R58, desc[UR36][R8.64+0x9] ;  /* 0x00000924083a7981 */ /* 0x000f64000c1e1100 */
[----:B-----5:R-:W-:-:S05]  /*26a0*/  PRMT R0, R58, 0x8880, RZ ;  /* 0x000088803a007816 */ /* 0x020fca00000000ff */
[----:B------:R-:W-:-:S07]  /*26b0*/  IMAD R3, R0, R57, RZ ;  /* 0x0000003900037224 */ /* 0x000fce00078e02ff */
.L_x_48:
[----:B------:R-:W-:Y:S05]  /*26c0*/  BSYNC B1 ;  /* 0x0000000000017941 */ /* 0x000fea0003800000 */
.L_x_47:
[----:B------:R-:W-:Y:S01]  /*26d0*/  ISETP.LT.OR P1, PT, R20, 0x9, !P1 ;  /* 0x000000091400780c */ /* 0x000fe20004f21670 */
[----:B------:R-:W-:Y:S01]  /*26e0*/  @!P4 IMAD R29, R29, R56, R3 ;  /* 0x000000381d1dc224 */ /* 0x000fe200078e0203 */
[C---:B------:R-:W-:Y:S01]  /*26f0*/  ISETP.GE.AND P3, PT, R60.reuse, 0x11, PT ;  /* 0x000000113c00780c */ /* 0x040fe20003f66270 */
[----:B------:R-:W-:Y:S01]  /*2700*/  BSSY B1, `(.L_x_49) ;  /* 0x000000a000017945 */ /* 0x000fe20003800000 */
[----:B------:R-:W-:Y:S02]  /*2710*/  ISETP.GE.AND P2, PT, R60, 0x12, PT ;  /* 0x000000123c00780c */ /* 0x000fe40003f46270 */
[----:B------:R0:W-:Y:S01]  /*2720*/  @!P4 STG.E.U8 desc[UR36][R6.64+0x9], R29 ;  /* 0x0000091d0600c986 */ /* 0x0001e2000c101124 */
[C---:B------:R-:W-:Y:S02]  /*2730*/  ISETP.LT.OR P0, PT, R20.reuse, 0x9, !P0 ;  /* 0x000000091400780c */ /* 0x040fe40004701670 */
[C---:B------:R-:W-:Y:S02]  /*2740*/  ISETP.LT.OR P5, PT, R20.reuse, 0x1, !P3 ;  /* 0x000000011400780c */ /* 0x040fe40005fa1670 */
[----:B------:R-:W-:-:S02]  /*2750*/  ISETP.LT.OR P4, PT, R20, 0x1, !P2 ;  /* 0x000000011400780c */ /* 0x000fc40005781670 */
[----:B------:R-:W-:Y:S11]  /*2760*/  @P1 BRA `(.L_x_50) ;  /* 0x00000000000c1947 */ /* 0x000ff60003800000 */
[----:B------:R-:W5:Y:S02]  /*2770*/  LDG.E.U8 R58, desc[UR36][R10.64+0x8] ;  /* 0x000008240a3a7981 */ /* 0x000f64000c1e1100 */
[----:B-----5:R-:W-:-:S05]  /*2780*/  PRMT R0, R58, 0x8880, RZ ;  /* 0x000088803a007816 */ /* 0x020fca00000000ff */
[----:B------:R-:W-:-:S07]  /*2790*/  IMAD R3, R0, R57, RZ ;  /* 0x0000003900037224 */ /* 0x000fce00078e02ff */
.L_x_50:
[----:B------:R-:W-:Y:S05]  /*27a0*/  BSYNC B1 ;  /* 0x0000000000017941 */ /* 0x000fea0003800000 */
.L_x_49:
[----:B---3--:R-:W-:Y:S01]  /*27b0*/  @!P1 IMAD R13, R30, R56, R3 ;  /* 0x000000381e0d9224 */ /* 0x008fe200078e0203 */
[----:B------:R-:W-:Y:S04]  /*27c0*/  BSSY B1, `(.L_x_51) ;  /* 0x0000006000017945 */ /* 0x000fe80003800000 */
[----:B------:R3:W-:Y:S01]  /*27d0*/  @!P1 STG.E.U8 desc[UR36][R4.64+0x8], R13 ;  /* 0x0000080d04009986 */ /* 0x0007e2000c101124 */
[----:B------:R-:W-:Y:S05]  /*27e0*/  @P0 BRA `(.L_x_52) ;  /* 0x00000000000c0947 */ /* 0x000fea0003800000 */
[----:B------:R-:W5:Y:S02]  /*27f0*/  LDG.E.U8 R58, desc[UR36][R10.64+0x9] ;  /* 0x000009240a3a7981 */ /* 0x000f64000c1e1100 */
[----:B-----5:R-:W-:-:S05]  /*2800*/  PRMT R0, R58, 0x8880, RZ ;  /* 0x000088803a007816 */ /* 0x020fca00000000ff */
[----:B------:R-:W-:-:S07]  /*2810*/  IMAD R3, R0, R57, RZ ;  /* 0x0000003900037224 */ /* 0x000fce00078e02ff */
.L_x_52:
[----:B------:R-:W-:Y:S05]  /*2820*/  BSYNC B1 ;  /* 0x0000000000017941 */ /* 0x000fea0003800000 */
.L_x_51:
[----:B------:R-:W-:Y:S01]  /*2830*/  @!P0 IMAD R31, R31, R56, R3 ;  /* 0x000000381f1f8224 */ /* 0x000fe200078e0203 */
[----:B------:R-:W-:Y:S04]  /*2840*/  BSSY B1, `(.L_x_53) ;  /* 0x0000006000017945 */ /* 0x000fe80003800000 */
[----:B------:R0:W-:Y:S01]  /*2850*/  @!P0 STG.E.U8 desc[UR36][R4.64+0x9], R31 ;  /* 0x0000091f04008986 */ /* 0x0001e2000c101124 */
[----:B------:R-:W-:Y:S05]  /*2860*/  @P5 BRA `(.L_x_54) ;  /* 0x00000000000c5947 */ /* 0x000fea0003800000 */
[----:B------:R-:W5:Y:S02]  /*2870*/  LDG.E.U8 R58, desc[UR36][R8.64+0x10] ;  /* 0x00001024083a7981 */ /* 0x000f64000c1e1100 */
[----:B-----5:R-:W-:-:S05]  /*2880*/  PRMT R0, R58, 0x8880, RZ ;  /* 0x000088803a007816 */ /* 0x020fca00000000ff */
[----:B------:R-:W-:-:S07]  /*2890*/  IMAD R3, R0, R57, RZ ;  /* 0x0000003900037224 */ /* 0x000fce00078e02ff */
.L_x_54:
[----:B------:R-:W-:Y:S05]  /*28a0*/  BSYNC B1 ;  /* 0x0000000000017941 */ /* 0x000fea0003800000 */
.L_x_53:
[----:B---3--:R-:W-:Y:S01]  /*28b0*/  @!P5 IMAD R13, R32, R56, R3 ;  /* 0x00000038200dd224 */ /* 0x008fe200078e0203 */
[----:B------:R-:W-:Y:S04]  /*28c0*/  BSSY B1, `(.L_x_55) ;  /* 0x0000006000017945 */ /* 0x000fe80003800000 */
[----:B------:R3:W-:Y:S01]  /*28d0*/  @!P5 STG.E.U8 desc[UR36][R6.64+0x10], R13 ;  /* 0x0000100d0600d986 */ /* 0x0007e2000c101124 */
[----:B------:R-:W-:Y:S05]  /*28e0*/  @P4 BRA `(.L_x_56) ;  /* 0x00000000000c4947 */ /* 0x000fea0003800000 */
[----:B------:R-:W5:Y:S02]  /*28f0*/  LDG.E.U8 R58, desc[UR36][R8.64+0x11] ;  /* 0x00001124083a7981 */ /* 0x000f64000c1e1100 */
[----:B-----5:R-:W-:-:S05]  /*2900*/  PRMT R0, R58, 0x8880, RZ ;  /* 0x000088803a007816 */ /* 0x020fca00000000ff */
[----:B------:R-:W-:-:S07]  /*2910*/  IMAD R3, R0, R57, RZ ;  /* 0x0000003900037224 */ /* 0x000fce00078e02ff */
.L_x_56:
[----:B------:R-:W-:Y:S05]  /*2920*/  BSYNC B1 ;  /* 0x0000000000017941 */ /* 0x000fea0003800000 */
.L_x_55:
        /* <DEDUP_REMOVED lines=13> */
.L_x_58:
[----:B------:R-:W-:Y:S05]  /*2a00*/  BSYNC B1 ;  /* 0x0000000000017941 */ /* 0x000fea0003800000 */
.L_x_57:
[----:B---3--:R-:W-:Y:S01]  /*2a10*/  @!P3 IMAD R13, R34, R56, R3 ;  /* 0x00000038220db224 */ /* 0x008fe200078e0203 */
[----:B------:R-:W-:Y:S04]  /*2a20*/  BSSY B1, `(.L_x_59) ;  /* 0x0000006000017945 */ /* 0x000fe80003800000 */
[----:B------:R3:W-:Y:S01]  /*2a30*/  @!P3 STG.E.U8 desc[UR36][R4.64+0x10], R13 ;  /* 0x0000100d0400b986 */ /* 0x0007e2000c101124 */
[----:B------:R-:W-:Y:S05]  /*2a40*/  @P2 BRA `(.L_x_60) ;  /* 0x00000000000c2947 */ /* 0x000fea0003800000 */
[----:B------:R-:W5:Y:S02]  /*2a50*/  LDG.E.U8 R58, desc[UR36][R10.64+0x11] ;  /* 0x000011240a3a7981 */ /* 0x000f64000c1e1100 */
[----:B-----5:R-:W-:-:S05]  /*2a60*/  PRMT R0, R58, 0x8880, RZ ;  /* 0x000088803a007816 */ /* 0x020fca00000000ff */
[----:B------:R-:W-:-:S07]  /*2a70*/  IMAD R3, R0, R57, RZ ;  /* 0x0000003900037224 */ /* 0x000fce00078e02ff */
.L_x_60:
[----:B------:R-:W-:Y:S05]  /*2a80*/  BSYNC B1 ;  /* 0x0000000000017941 */ /* 0x000fea0003800000 */
.L_x_59:
[----:B------:R-:W-:Y:S01]  /*2a90*/  @!P2 IMAD R35, R35, R56, R3 ;  /* 0x000000382323a224 */ /* 0x000fe200078e0203 */
[----:B------:R-:W-:Y:S04]  /*2aa0*/  BSSY B1, `(.L_x_61) ;  /* 0x0000006000017945 */ /* 0x000fe80003800000 */
[----:B------:R0:W-:Y:S01]  /*2ab0*/  @!P2 STG.E.U8 desc[UR36][R4.64+0x11], R35 ;  /* 0x000011230400a986 */ /* 0x0001e2000c101124 */
[----:B------:R-:W-:Y:S05]  /*2ac0*/  @P5 BRA `(.L_x_62) ;  /* 0x00000000000c5947 */ /* 0x000fea0003800000 */
[----:B------:R-:W5:Y:S02]  /*2ad0*/  LDG.E.U8 R58, desc[UR36][R8.64+0x18] ;  /* 0x00001824083a7981 */ /* 0x000f64000c1e1100 */
[----:B-----5:R-:W-:-:S05]  /*2ae0*/  PRMT R0, R58, 0x8880, RZ ;  /* 0x000088803a007816 */ /* 0x020fca00000000ff */
[----:B------:R-:W-:-:S07]  /*2af0*/  IMAD R3, R0, R57, RZ ;  /* 0x0000003900037224 */ /* 0x000fce00078e02ff */
.L_x_62:
[----:B------:R-:W-:Y:S05]  /*2b00*/  BSYNC B1 ;  /* 0x0000000000017941 */ /* 0x000fea0003800000 */
.L_x_61:
[----:B---3--:R-:W-:Y:S01]  /*2b10*/  @!P5 IMAD R13, R36, R56, R3 ;  /* 0x00000038240dd224 */ /* 0x008fe200078e0203 */
[----:B------:R-:W-:Y:S04]  /*2b20*/  BSSY B1, `(.L_x_63) ;  /* 0x0000006000017945 */ /* 0x000fe80003800000 */
[----:B------:R3:W-:Y:S01]  /*2b30*/  @!P5 STG.E.U8 desc[UR36][R6.64+0x18], R13 ;  /* 0x0000180d0600d986 */ /* 0x0007e2000c101124 */
[----:B------:R-:W-:Y:S05]  /*2b40*/  @P4 BRA `(.L_x_64) ;  /* 0x00000000000c4947 */ /* 0x000fea0003800000 */
[----:B------:R-:W5:Y:S02]  /*2b50*/  LDG.E.U8 R58, desc[UR36][R8.64+0x19] ;  /* 0x00001924083a7981 */ /* 0x000f64000c1e1100 */
[----:B-----5:R-:W-:-:S05]  /*2b60*/  PRMT R0, R58, 0x8880, RZ ;  /* 0x000088803a007816 */ /* 0x020fca00000000ff */
[----:B------:R-:W-:-:S07]  /*2b70*/  IMAD R3, R0, R57, RZ ;  /* 0x0000003900037224 */ /* 0x000fce00078e02ff */
.L_x_64:
[----:B------:R-:W-:Y:S05]  /*2b80*/  BSYNC B1 ;  /* 0x0000000000017941 */ /* 0x000fea0003800000 */
.L_x_63:
        /* <DEDUP_REMOVED lines=13> */
.L_x_66:
[----:B------:R-:W-:Y:S05]  /*2c60*/  BSYNC B1 ;  /* 0x0000000000017941 */ /* 0x000fea0003800000 */
.L_x_65:
[----:B---3--:R-:W-:Y:S01]  /*2c70*/  @!P1 IMAD R13, R38, R56, R3 ;  /* 0x00000038260d9224 */ /* 0x008fe200078e0203 */
[----:B------:R-:W-:Y:S04]  /*2c80*/  BSSY B1, `(.L_x_67) ;  /* 0x0000006000017945 */ /* 0x000fe80003800000 */
[----:B------:R3:W-:Y:S01]  /*2c90*/  @!P1 STG.E.U8 desc[UR36][R4.64+0x18], R13 ;  /* 0x0000180d04009986 */ /* 0x0007e2000c101124 */
[----:B------:R-:W-:Y:S05]  /*2ca0*/  @P4 BRA `(.L_x_68) ;  /* 0x00000000000c4947 */ /* 0x000fea0003800000 */
[----:B------:R-:W5:Y:S02]  /*2cb0*/  LDG.E.U8 R58, desc[UR36][R10.64+0x19] ;  /* 0x000019240a3a7981 */ /* 0x000f64000c1e1100 */
[----:B-----5:R-:W-:-:S05]  /*2cc0*/  PRMT R0, R58, 0x8880, RZ ;  /* 0x000088803a007816 */ /* 0x020fca00000000ff */
[----:B------:R-:W-:-:S07]  /*2cd0*/  IMAD R3, R0, R57, RZ ;  /* 0x0000003900037224 */ /* 0x000fce00078e02ff */
.L_x_68:
[----:B------:R-:W-:Y:S05]  /*2ce0*/  BSYNC B1 ;  /* 0x0000000000017941 */ /* 0x000fea0003800000 */
.L_x_67:
[----:B------:R-:W-:Y:S01]  /*2cf0*/  @!P4 IMAD R39, R39, R56, R3 ;  /* 0x000000382727c224 */ /* 0x000fe200078e0203 */
[----:B------:R-:W-:Y:S04]  /*2d00*/  BSSY B1, `(.L_x_69) ;  /* 0x0000006000017945 */ /* 0x000fe80003800000 */
[----:B------:R0:W-:Y:S01]  /*2d10*/  @!P4 STG.E.U8 desc[UR36][R4.64+0x19], R39 ;  /* 0x000019270400c986 */ /* 0x0001e2000c101124 */
[----:B------:R-:W-:Y:S05]  /*2d20*/  @P5 BRA `(.L_x_70) ;  /* 0x00000000000c5947 */ /* 0x000fea0003800000 */
[----:B------:R-:W5:Y:S02]  /*2d30*/  LDG.E.U8 R58, desc[UR36][R8.64+0x20] ;  /* 0x00002024083a7981 */ /* 0x000f64000c1e1100 */
[----:B-----5:R-:W-:-:S05]  /*2d40*/  PRMT R0, R58, 0x8880, RZ ;  /* 0x000088803a007816 */ /* 0x020fca00000000ff */
[----:B------:R-:W-:-:S07]  /*2d50*/  IMAD R3, R0, R57, RZ ;  /* 0x0000003900037224 */ /* 0x000fce00078e02ff */
.L_x_70:
[----:B------:R-:W-:Y:S05]  /*2d60*/  BSYNC B1 ;  /* 0x0000000000017941 */ /* 0x000fea0003800000 */
.L_x_69:
[----:B---3--:R-:W-:Y:S01]  /*2d70*/  @!P5 IMAD R13, R40, R56, R3 ;  /* 0x00000038280dd224 */ /* 0x008fe200078e0203 */
[----:B------:R-:W-:Y:S04]  /*2d80*/  BSSY B1, `(.L_x_71) ;  /* 0x0000006000017945 */ /* 0x000fe80003800000 */
[----:B------:R3:W-:Y:S01]  /*2d90*/  @!P5 STG.E.U8 desc[UR36][R6.64+0x20], R13 ;  /* 0x0000200d0600d986 */ /* 0x0007e2000c101124 */
[----:B------:R-:W-:Y:S05]  /*2da0*/  @P0 BRA `(.L_x_72) ;  /* 0x00000000000c0947 */ /* 0x000fea0003800000 */
[----:B------:R-:W5:Y:S02]  /*2db0*/  LDG.E.U8 R58, desc[UR36][R8.64+0x21] ;  /* 0x00002124083a7981 */ /* 0x000f64000c1e1100 */
[----:B-----5:R-:W-:-:S05]  /*2dc0*/  PRMT R0, R58, 0x8880, RZ ;  /* 0x000088803a007816 */ /* 0x020fca00000000ff */
[----:B------:R-:W-:-:S07]  /*2dd0*/  IMAD R3, R0, R57, RZ ;  /* 0x0000003900037224 */ /* 0x000fce00078e02ff */
.L_x_72:
[----:B------:R-:W-:Y:S05]  /*2de0*/  BSYNC B1 ;  /* 0x0000000000017941 */ /* 0x000fea0003800000 */
.L_x_71:
        /* <DEDUP_REMOVED lines=13> */
.L_x_74:
[----:B------:R-:W-:Y:S05]  /*2ec0*/  BSYNC B1 ;  /* 0x0000000000017941 */ /* 0x000fea0003800000 */
.L_x_73:
[----:B---3--:R-:W-:Y:S01]  /*2ed0*/  @!P3 IMAD R13, R42, R56, R3 ;  /* 0x000000382a0db224 */ /* 0x008fe200078e0203 */
[----:B------:R-:W-:Y:S04]  /*2ee0*/  BSSY B1, `(.L_x_75) ;  /* 0x0000006000017945 */ /* 0x000fe80003800000 */
[----:B------:R3:W-:Y:S01]  /*2ef0*/  @!P3 STG.E.U8 desc[UR36][R4.64+0x20], R13 ;  /* 0x0000200d0400b986 */ /* 0x0007e2000c101124 */
[----:B------:R-:W-:Y:S05]  /*2f00*/  @P2 BRA `(.L_x_76) ;  /* 0x00000000000c2947 */ /* 0x000fea0003800000 */
[----:B------:R-:W5:Y:S02]  /*2f10*/  LDG.E.U8 R58, desc[UR36][R10.64+0x21] ;  /* 0x000021240a3a7981 */ /* 0x000f64000c1e1100 */
[----:B-----5:R-:W-:-:S05]  /*2f20*/  PRMT R0, R58, 0x8880, RZ ;  /* 0x000088803a007816 */ /* 0x020fca00000000ff */
[----:B------:R-:W-:-:S07]  /*2f30*/  IMAD R3, R0, R57, RZ ;  /* 0x0000003900037224 */ /* 0x000fce00078e02ff */
.L_x_76:
[----:B------:R-:W-:Y:S05]  /*2f40*/  BSYNC B1 ;  /* 0x0000000000017941 */ /* 0x000fea0003800000 */
.L_x_75:
[----:B------:R-:W-:Y:S01]  /*2f50*/  @!P2 IMAD R43, R43, R56, R3 ;  /* 0x000000382b2ba224 */ /* 0x000fe200078e0203 */
[----:B------:R-:W-:Y:S04]  /*2f60*/  BSSY B1, `(.L_x_77) ;  /* 0x0000006000017945 */ /* 0x000fe80003800000 */
[----:B------:R0:W-:Y:S01]  /*2f70*/  @!P2 STG.E.U8 desc[UR36][R4.64+0x21], R43 ;  /* 0x0000212b0400a986 */ /* 0x0001e2000c101124 */
[----:B------:R-:W-:Y:S05]  /*2f80*/  @P0 BRA `(.L_x_78) ;  /* 0x00000000000c0947 */ /* 0x000fea0003800000 */
[----:B------:R-:W5:Y:S02]  /*2f90*/  LDG.E.U8 R58, desc[UR36][R8.64+0x28] ;  /* 0x00002824083a7981 */ /* 0x000f64000c1e1100 */
[----:B-----5:R-:W-:-:S05]  /*2fa0*/  PRMT R0, R58, 0x8880, RZ ;  /* 0x000088803a007816 */ /* 0x020fca00000000ff */
[----:B------:R-:W-:-:S07]  /*2fb0*/  IMAD R3, R0, R57, RZ ;  /* 0x0000003900037224 */ /* 0x000fce00078e02ff */
.L_x_78:
[----:B------:R-:W-:Y:S05]  /*2fc0*/  BSYNC B1 ;  /* 0x0000000000017941 */ /* 0x000fea0003800000 */
.L_x_77:
[----:B---3--:R-:W-:Y:S01]  /*2fd0*/  @!P0 IMAD R13, R44, R56, R3 ;  /* 0x000000382c0d8224 */ /* 0x008fe200078e0203 */
[----:B------:R-:W-:Y:S04]  /*2fe0*/  BSSY B1, `(.L_x_79) ;  /* 0x0000006000017945 */ /* 0x000fe80003800000 */
[----:B------:R3:W-:Y:S01]  /*2ff0*/  @!P0 STG.E.U8 desc[UR36][R6.64+0x28], R13 ;  /* 0x0000280d06008986 */ /* 0x0007e2000c101124 */
[----:B------:R-:W-:Y:S05]  /*3000*/  @P5 BRA `(.L_x_80) ;  /* 0x00000000000c5947 */ /* 0x000fea0003800000 */
[----:B------:R-:W5:Y:S02]  /*3010*/  LDG.E.U8 R58, desc[UR36][R8.64+0x29] ;  /* 0x00002924083a7981 */ /* 0x000f64000c1e1100 */
[----:B-----5:R-:W-:-:S05]  /*3020*/  PRMT R0, R58, 0x8880, RZ ;  /* 0x000088803a007816 */ /* 0x020fca00000000ff */
[----:B------:R-:W-:-:S07]  /*3030*/  IMAD R3, R0, R57, RZ ;  /* 0x0000003900037224 */ /* 0x000fce00078e02ff */
.L_x_80:
[----:B------:R-:W-:Y:S05]  /*3040*/  BSYNC B1 ;  /* 0x0000000000017941 */ /* 0x000fea0003800000 */
.L_x_79:
        /* <DEDUP_REMOVED lines=13> */
.L_x_82:
[----:B------:R-:W-:Y:S05]  /*3120*/  BSYNC B1 ;  /* 0x0000000000017941 */ /* 0x000fea0003800000 */
.L_x_81:
[----:B---3--:R-:W-:Y:S01]  /*3130*/  @!P4 IMAD R13, R46, R56, R3 ;  /* 0x000000382e0dc224 */ /* 0x008fe200078e0203 */
[----:B------:R-:W-:Y:S04]  /*3140*/  BSSY B1, `(.L_x_83) ;  /* 0x0000006000017945 */ /* 0x000fe80003800000 */
[----:B------:R3:W-:Y:S01]  /*3150*/  @!P4 STG.E.U8 desc[UR36][R4.64+0x28], R13 ;  /* 0x0000280d0400c986 */ /* 0x0007e2000c101124 */
[----:B------:R-:W-:Y:S05]  /*3160*/  @P1 BRA `(.L_x_84) ;  /* 0x00000000000c1947 */ /* 0x000fea0003800000 */
[----:B------:R-:W5:Y:S02]  /*3170*/  LDG.E.U8 R58, desc[UR36][R10.64+0x29] ;  /* 0x000029240a3a7981 */ /* 0x000f64000c1e1100 */
[----:B-----5:R-:W-:-:S05]  /*3180*/  PRMT R0, R58, 0x8880, RZ ;  /* 0x000088803a007816 */ /* 0x020fca00000000ff */
[----:B------:R-:W-:-:S07]  /*3190*/  IMAD R3, R0, R57, RZ ;  /* 0x0000003900037224 */ /* 0x000fce00078e02ff */
.L_x_84:
[----:B------:R-:W-:Y:S05]  /*31a0*/  BSYNC B1 ;  /* 0x0000000000017941 */ /* 0x000fea0003800000 */
.L_x_83:
[----:B------:R-:W-:Y:S01]  /*31b0*/  @!P1 IMAD R47, R47, R56, R3 ;  /* 0x000000382f2f9224 */ /* 0x000fe200078e0203 */
[----:B------:R-:W-:Y:S04]  /*31c0*/  BSSY B1, `(.L_x_85) ;  /* 0x0000006000017945 */ /* 0x000fe80003800000 */
[----:B------:R0:W-:Y:S01]  /*31d0*/  @!P1 STG.E.U8 desc[UR36][R4.64+0x29], R47 ;  /* 0x0000292f04009986 */ /* 0x0001e2000c101124 */
[----:B------:R-:W-:Y:S05]  /*31e0*/  @P3 BRA `(.L_x_86) ;  /* 0x00000000000c3947 */ /* 0x000fea0003800000 */
[----:B------:R-:W5:Y:S02]  /*31f0*/  LDG.E.U8 R58, desc[UR36][R8.64+0x30] ;  /* 0x00003024083a7981 */ /* 0x000f64000c1e1100 */
[----:B-----5:R-:W-:-:S05]  /*3200*/  PRMT R0, R58, 0x8880, RZ ;  /* 0x000088803a007816 */ /* 0x020fca00000000ff */
[----:B------:R-:W-:-:S07]  /*3210*/  IMAD R3, R0, R57, RZ ;  /* 0x0000003900037224 */ /* 0x000fce00078e02ff */
.L_x_86:
[----:B------:R-:W-:Y:S05]  /*3220*/  BSYNC B1 ;  /* 0x0000000000017941 */ /* 0x000fea0003800000 */
.L_x_85:
[----:B---3--:R-:W-:Y:S01]  /*3230*/  @!P3 IMAD R13, R48, R56, R3 ;  /* 0x00000038300db224 */ /* 0x008fe200078e0203 */
[----:B------:R-:W-:Y:S04]  /*3240*/  BSSY B1, `(.L_x_87) ;  /* 0x0000006000017945 */ /* 0x000fe80003800000 */
[----:B------:R3:W-:Y:S01]  /*3250*/  @!P3 STG.E.U8 desc[UR36][R6.64+0x30], R13 ;  /* 0x0000300d0600b986 */ /* 0x0007e2000c101124 */
[----:B------:R-:W-:Y:S05]  /*3260*/  @P5 BRA `(.L_x_88) ;  /* 0x00000000000c5947 */ /* 0x000fea0003800000 */
[----:B------:R-:W5:Y:S02]  /*3270*/  LDG.E.U8 R58, desc[UR36][R8.64+0x31] ;  /* 0x00003124083a7981 */ /* 0x000f64000c1e1100 */
[----:B-----5:R-:W-:-:S05]  /*3280*/  PRMT R0, R58, 0x8880, RZ ;  /* 0x000088803a007816 */ /* 0x020fca00000000ff */
[----:B------:R-:W-:-:S07]  /*3290*/  IMAD R3, R0, R57, RZ ;  /* 0x0000003900037224 */ /* 0x000fce00078e02ff */
.L_x_88:
[----:B------:R-:W-:Y:S05]  /*32a0*/  BSYNC B1 ;  /* 0x0000000000017941 */ /* 0x000fea0003800000 */
.L_x_87:
        /* <DEDUP_REMOVED lines=9> */
[----:B------:R-:W-:Y:S01]  /*3340*/  ISETP.LT.OR P3, PT, R20, 0x9, !P3 ;  /* 0x000000091400780c */ /* 0x000fe20005f61670 */
[----:B------:R-:W-:-:S12]  /*3350*/  @P2 BRA `(.L_x_90) ;  /* 0x00000000000c2947 */ /* 0x000fd80003800000 */
[----:B------:R-:W5:Y:S02]  /*3360*/  LDG.E.U8 R58, desc[UR36][R10.64+0x30] ;  /* 0x000030240a3a7981 */ /* 0x000f64000c1e1100 */
[----:B-----5:R-:W-:-:S05]  /*3370*/  PRMT R0, R58, 0x8880, RZ ;  /* 0x000088803a007816 */ /* 0x020fca00000000ff */
[----:B------:R-:W-:-:S07]  /*3380*/  IMAD R3, R0, R57, RZ ;  /* 0x0000003900037224 */ /* 0x000fce00078e02ff */
.L_x_90:
[----:B------:R-:W-:Y:S05]  /*3390*/  BSYNC B1 ;  /* 0x0000000000017941 */ /* 0x000fea0003800000 */
.L_x_89:
[----:B---3--:R-:W-:Y:S01]  /*33a0*/  @!P2 IMAD R13, R50, R56, R3 ;  /* 0x00000038320da224 */ /* 0x008fe200078e0203 */
[----:B------:R-:W-:Y:S04]  /*33b0*/  BSSY B1, `(.L_x_91) ;  /* 0x0000006000017945 */ /* 0x000fe80003800000 */
[----:B------:R3:W-:Y:S01]  /*33c0*/  @!P2 STG.E.U8 desc[UR36][R4.64+0x30], R13 ;  /* 0x0000300d0400a986 */ /* 0x0007e2000c101124 */
[----:B------:R-:W-:Y:S05]  /*33d0*/  @P0 BRA `(.L_x_92) ;  /* 0x00000000000c0947 */ /* 0x000fea0003800000 */
[----:B------:R-:W5:Y:S02]  /*33e0*/  LDG.E.U8 R58, desc[UR36][R10.64+0x31] ;  /* 0x000031240a3a7981 */ /* 0x000f64000c1e1100 */
[----:B-----5:R-:W-:-:S05]  /*33f0*/  PRMT R0, R58, 0x8880, RZ ;  /* 0x000088803a007816 */ /* 0x020fca00000000ff */
[----:B------:R-:W-:-:S07]  /*3400*/  IMAD R3, R0, R57, RZ ;  /* 0x0000003900037224 */ /* 0x000fce00078e02ff */
.L_x_92:
[----:B------:R-:W-:Y:S05]  /*3410*/  BSYNC B1 ;  /* 0x0000000000017941 */ /* 0x000fea0003800000 */
.L_x_91:
[----:B------:R-:W-:Y:S01]  /*3420*/  @!P0 IMAD R51, R51, R56, R3 ;  /* 0x0000003833338224 */ /* 0x000fe200078e0203 */
[----:B------:R-:W-:Y:S04]  /*3430*/  BSSY B1, `(.L_x_93) ;  /* 0x0000006000017945 */ /* 0x000fe80003800000 */
[----:B------:R0:W-:Y:S01]  /*3440*/  @!P0 STG.E.U8 desc[UR36][R4.64+0x31], R51 ;  /* 0x0000313304008986 */ /* 0x0001e2000c101124 */
[----:B------:R-:W-:Y:S05]  /*3450*/  @P5 BRA `(.L_x_94) ;  /* 0x00000000000c5947 */ /* 0x000fea0003800000 */
[----:B------:R-:W5:Y:S02]  /*3460*/  LDG.E.U8 R58, desc[UR36][R8.64+0x38] ;  /* 0x00003824083a7981 */ /* 0x000f64000c1e1100 */
[----:B-----5:R-:W-:-:S05]  /*3470*/  PRMT R0, R58, 0x8880, RZ ;  /* 0x000088803a007816 */ /* 0x020fca00000000ff */
[----:B------:R-:W-:-:S07]  /*3480*/  IMAD R3, R0, R57, RZ ;  /* 0x0000003900037224 */ /* 0x000fce00078e02ff */
.L_x_94:
[----:B------:R-:W-:Y:S05]  /*3490*/  BSYNC B1 ;  /* 0x0000000000017941 */ /* 0x000fea0003800000 */
.L_x_93:
[----:B---3--:R-:W-:Y:S01]  /*34a0*/  @!P5 IMAD R13, R52, R56, R3 ;  /* 0x00000038340dd224 */ /* 0x008fe200078e0203 */
[----:B------:R-:W-:Y:S04]  /*34b0*/  BSSY B1, `(.L_x_95) ;  /* 0x0000006000017945 */ /* 0x000fe80003800000 */
[----:B------:R3:W-:Y:S01]  /*34c0*/  @!P5 STG.E.U8 desc[UR36][R6.64+0x38], R13 ;  /* 0x0000380d0600d986 */ /* 0x0007e2000c101124 */
[----:B------:R-:W-:Y:S05]  /*34d0*/  @P4 BRA `(.L_x_96) ;  /* 0x00000000000c4947 */ /* 0x000fea0003800000 */
[----:B------:R-:W5:Y:S02]  /*34e0*/  LDG.E.U8 R58, desc[UR36][R8.64+0x39] ;  /* 0x00003924083a7981 */ /* 0x000f64000c1e1100 */
[----:B-----5:R-:W-:-:S05]  /*34f0*/  PRMT R0, R58, 0x8880, RZ ;  /* 0x000088803a007816 */ /* 0x020fca00000000ff */
[----:B------:R-:W-:-:S07]  /*3500*/  IMAD R3, R0, R57, RZ ;  /* 0x0000003900037224 */ /* 0x000fce00078e02ff */
.L_x_96:
[----:B------:R-:W-:Y:S05]  /*3510*/  BSYNC B1 ;  /* 0x0000000000017941 */ /* 0x000fea0003800000 */
.L_x_95:
[----:B------:R-:W-:Y:S01]  /*3520*/  @!P4 IMAD R53, R53, R56, R3 ;  /* 0x000000383535c224 */ /* 0x000fe200078e0203 */
[----:B------:R-:W-:Y:S04]  /*3530*/  BSSY B1, `(.L_x_97) ;  /* 0x0000006000017945 */ /* 0x000fe80003800000 */
[----:B------:R0:W-:Y:S01]  /*3540*/  @!P4 STG.E.U8 desc[UR36][R6.64+0x39], R53 ;  /* 0x000039350600c986 */ /* 0x0001e2000c101124 */
[----:B------:R-:W-:Y:S05]  /*3550*/  @P3 BRA `(.L_x_98) ;  /* 0x00000000000c3947 */ /* 0x000fea0003800000 */
[----:B------:R-:W5:Y:S02]  /*3560*/  LDG.E.U8 R58, desc[UR36][R10.64+0x38] ;  /* 0x000038240a3a7981 */ /* 0x000f64000c1e1100 */
[----:B-----5:R-:W-:-:S05]  /*3570*/  PRMT R0, R58, 0x8880, RZ ;  /* 0x000088803a007816 */ /* 0x020fca00000000ff */
[----:B------:R-:W-:-:S07]  /*3580*/  IMAD R3, R0, R57, RZ ;  /* 0x0000003900037224 */ /* 0x000fce00078e02ff */
.L_x_98:
[----:B------:R-:W-:Y:S05]  /*3590*/  BSYNC B1 ;  /* 0x0000000000017941 */ /* 0x000fea0003800000 */
.L_x_97:
[----:B0123--:R-:W-:Y:S01]  /*35a0*/  @!P3 IMAD R7, R54, R56, R3 ;  /* 0x000000383607b224 */ /* 0x00ffe200078e0203 */
[----:B------:R-:W-:Y:S01]  /*35b0*/  ISETP.LT.OR P1, PT, R20, 0x9, !P1 ;  /* 0x000000091400780c */ /* 0x000fe20004f21670 */
[----:B------:R-:W-:Y:S03]  /*35c0*/  BSSY B1, `(.L_x_99) ;  /* 0x0000006000017945 */ /* 0x000fe60003800000 */
[----:B------:R0:W-:Y:S09]  /*35d0*/  @!P3 STG.E.U8 desc[UR36][R4.64+0x38], R7 ;  /* 0x000038070400b986 */ /* 0x0001f2000c101124 */
[----:B------:R-:W-:Y:S05]  /*35e0*/  @P1 BRA `(.L_x_100) ;  /* 0x00000000000c1947 */ /* 0x000fea0003800000 */
[----:B------:R-:W2:Y:S02]  /*35f0*/  LDG.E.U8 R58, desc[UR36][R10.64+0x39] ;  /* 0x000039240a3a7981 */ /* 0x000ea4000c1e1100 */
[----:B--2---:R-:W-:-:S05]  /*3600*/  PRMT R0, R58, 0x8880, RZ ;  /* 0x000088803a007816 */ /* 0x004fca00000000ff */
[----:B------:R-:W-:-:S07]  /*3610*/  IMAD R3, R0, R57, RZ ;  /* 0x0000003900037224 */ /* 0x000fce00078e02ff */
.L_x_100:
[----:B------:R-:W-:Y:S05]  /*3620*/  BSYNC B1 ;  /* 0x0000000000017941 */ /* 0x000fea0003800000 */
.L_x_99:
[----:B------:R-:W-:Y:S01]  /*3630*/  IMAD R3, R55, R56, R3 ;  /* 0x0000003837037224 */ /* 0x000fe200078e0203 */
[----:B------:R-:W-:Y:S06]  /*3640*/  @P1 BRA `(.L_x_101) ;  /* 0x0000000400c81947 */ /* 0x000fec0003800000 */
[----:B------:R1:W-:Y:S01]  /*3650*/  STG.E.U8 desc[UR36][R4.64+0x39], R3 ;  /* 0x0000390304007986 */ /* 0x0003e2000c101124 */
[----:B------:R-:W-:Y:S05]  /*3660*/  BRA `(.L_x_101) ;  /* 0x0000000400c07947 */ /* 0x000fea0003800000 */
.L_x_36:
[C---:B------:R-:W-:Y:S02]  /*3670*/  ISETP.GE.AND P1, PT, R60.reuse, 0x1, PT ;  /* 0x000000013c00780c */ /* 0x040fe40003f26270 */
[----:B------:R-:W-:Y:S02]  /*3680*/  ISETP.GE.AND P0, PT, R60, 0x2, PT ;  /* 0x000000023c00780c */ /* 0x000fe40003f06270 */
[C---:B------:R-:W-:Y:S02]  /*3690*/  ISETP.LT.OR P4, PT, R20.reuse, 0x1, !P1 ;  /* 0x000000011400780c */ /* 0x040fe40004f81670 */
[C---:B------:R-:W-:Y:S02]  /*36a0*/  ISETP.LT.OR P5, PT, R20.reuse, 0x1, !P0 ;  /* 0x000000011400780c */ /* 0x040fe400047a1670 */
[C---:B------:R-:W-:Y:S02]  /*36b0*/  ISETP.LT.OR P1, PT, R20.reuse, 0x9, !P1 ;  /* 0x000000091400780c */ /* 0x040fe40004f21670 */
[----:B------:R-:W-:-:S02]  /*36c0*/  ISETP.LT.OR P0, PT, R20, 0x9, !P0 ;  /* 0x000000091400780c */ /* 0x000fc40004701670 */
[C---:B------:R-:W-:Y:S02]  /*36d0*/  ISETP.GE.AND P3, PT, R60.reuse, 0x9, PT ;  /* 0x000000093c00780c */ /* 0x040fe40003f66270 */
[----:B------:R-:W-:-:S03]  /*36e0*/  ISETP.GE.AND P2, PT, R60, 0xa, PT ;  /* 0x0000000a3c00780c */ /* 0x000fc60003f46270 */
[-C--:B------:R-:W-:Y:S02]  /*36f0*/  @!P4 IMAD R3, R24, R56.reuse, RZ ;  /* 0x000000381803c224 */ /* 0x080fe400078e02ff */
[-C--:B------:R-:W-:Y:S02]  /*3700*/  @!P5 IMAD R25, R25, R56.reuse, RZ ;  /* 0x000000381919d224 */ /* 0x080fe400078e02ff */
[-C--:B------:R-:W-:Y:S01]  /*3710*/  @!P1 IMAD R9, R26, R56.reuse, RZ ;  /* 0x000000381a099224 */ /* 0x080fe200078e02ff */
[----:B------:R0:W-:Y:S01]  /*3720*/  @!P4 STG.E.U8 desc[UR36][R6.64], R3 ;  /* 0x000000030600c986 */ /* 0x0001e2000c101124 */
[C---:B------:R-:W-:Y:S01]  /*3730*/  ISETP.LT.OR P4, PT, R20.reuse, 0x1, !P3 ;  /* 0x000000011400780c */ /* 0x040fe20005f81670 */
[----:B------:R-:W-:Y:S02]  /*3740*/  @!P0 IMAD R27, R27, R56, RZ ;  /* 0x000000381b1b8224 */ /* 0x000fe400078e02ff */
[----:B------:R-:W-:Y:S01]  /*3750*/  @!P5 STG.E.U8 desc[UR36][R6.64+0x1], R25 ;  /* 0x000001190600d986 */ /* 0x000fe2000c101124 */
[----:B------:R-:W-:-:S02]  /*3760*/  ISETP.LT.OR P5, PT, R20, 0x1, !P2 ;  /* 0x000000011400780c */ /* 0x000fc400057a1670 */
[C---:B------:R-:W-:Y:S01]  /*3770*/  ISETP.LT.OR P2, PT, R20.reuse, 0x9, !P2 ;  /* 0x000000091400780c */ /* 0x040fe20005741670 */
[----:B------:R1:W-:Y:S01]  /*3780*/  @!P1 STG.E.U8 desc[UR36][R4.64], R9 ;  /* 0x0000000904009986 */ /* 0x0003e2000c101124 */
[----:B------:R-:W-:Y:S02]  /*3790*/  ISETP.LT.OR P1, PT, R20, 0x9, !P3 ;  /* 0x000000091400780c */ /* 0x000fe40005f21670 */
[C---:B------:R-:W-:Y:S01]  /*37a0*/  ISETP.GE.AND P3, PT, R60.reuse, 0x11, PT ;  /* 0x000000113c00780c */ /* 0x040fe20003f66270 */
[----:B------:R-:W-:Y:S01]  /*37b0*/  @!P0 STG.E.U8 desc[UR36][R4.64+0x1], R27 ;  /* 0x0000011b04008986 */ /* 0x000fe2000c101124 */
[----:B------:R-:W-:Y:S01]  /*37c0*/  ISETP.GE.AND P0, PT, R60, 0x12, PT ;  /* 0x000000123c00780c */ /* 0x000fe20003f06270 */
[----:B------:R-:W-:-:S04]  /*37d0*/  @!P4 IMAD R11, R28, R56, RZ ;  /* 0x000000381c0bc224 */ /* 0x000fc800078e02ff */
[-C--:B------:R-:W-:Y:S01]  /*37e0*/  @!P5 IMAD R29, R29, R56.reuse, RZ ;  /* 0x000000381d1dd224 */ /* 0x080fe200078e02ff */
[----:B------:R-:W-:Y:S01]  /*37f0*/  @!P4 STG.E.U8 desc[UR36][R6.64+0x8], R11 ;  /* 0x0000080b0600c986 */ /* 0x000fe2000c101124 */
[C---:B------:R-:W-:Y:S01]  /*3800*/  ISETP.LT.OR P4, PT, R20.reuse, 0x1, !P3 ;  /* 0x000000011400780c */ /* 0x040fe20005f81670 */
[-C--:B------:R-:W-:Y:S02]  /*3810*/  @!P2 IMAD R31, R31, R56.reuse, RZ ;  /* 0x000000381f1fa224 */ /* 0x080fe400078e02ff */
[----:B------:R-:W-:Y:S01]  /*3820*/  @!P5 STG.E.U8 desc[UR36][R6.64+0x9], R29 ;  /* 0x0000091d0600d986 */ /* 0x000fe2000c101124 */
[----:B------:R-:W-:Y:S01]  /*3830*/  ISETP.LT.OR P5, PT, R20, 0x1, !P0 ;  /* 0x000000011400780c */ /* 0x000fe200047a1670 */
[----:B0-----:R-:W-:Y:S01]  /*3840*/  @!P1 IMAD R3, R30, R56, RZ ;  /* 0x000000381e039224 */ /* 0x001fe200078e02ff */
[----:B------:R-:W-:Y:S01]  /*3850*/  ISETP.LT.OR P0, PT, R20, 0x9, !P0 ;  /* 0x000000091400780c */ /* 0x000fe20004701670 */
[----:B------:R-:W-:Y:S01]  /*3860*/  @!P2 STG.E.U8 desc[UR36][R4.64+0x9], R31 ;  /* 0x0000091f0400a986 */ /* 0x000fe2000c101124 */
[----:B------:R-:W-:-:S03]  /*3870*/  ISETP.GE.AND P2, PT, R60, 0x19, PT ;  /* 0x000000193c00780c */ /* 0x000fc60003f46270 */
[----:B------:R0:W-:Y:S01]  /*3880*/  @!P1 STG.E.U8 desc[UR36][R4.64+0x8], R3 ;  /* 0x0000080304009986 */ /* 0x0001e2000c101124 */
[----:B------:R-:W-:Y:S01]  /*3890*/  ISETP.LT.OR P1, PT, R20, 0x9, !P3 ;  /* 0x000000091400780c */ /* 0x000fe20005f21670 */
[----:B-1----:R-:W-:Y:S01]  /*38a0*/  @!P4 IMAD R9, R32, R56, RZ ;  /* 0x000000382009c224 */ /* 0x002fe200078e02ff */
[----:B------:R-:W-:-:S03]  /*38b0*/  ISETP.GE.AND P3, PT, R60, 0x1a, PT ;  /* 0x0000001a3c00780c */ /* 0x000fc60003f66270 */
[-C--:B------:R-:W-:Y:S01]  /*38c0*/  @!P5 IMAD R33, R33, R56.reuse, RZ ;  /* 0x000000382121d224 */ /* 0x080fe200078e02ff */
[----:B------:R-:W-:Y:S01]  /*38d0*/  @!P4 STG.E.U8 desc[UR36][R6.64+0x10], R9 ;  /* 0x000010090600c986 */ /* 0x000fe2000c101124 */
[C---:B------:R-:W-:Y:S01]  /*38e0*/  ISETP.LT.OR P4, PT, R20.reuse, 0x1, !P3 ;  /* 0x000000011400780c */ /* 0x040fe20005f81670 */
[-C--:B------:R-:W-:Y:S01]  /*38f0*/  @!P0 IMAD R35, R35, R56.reuse, RZ ;  /* 0x0000003823238224 */ /* 0x080fe200078e02ff */
[C---:B------:R-:W-:Y:S01]  /*3900*/  ISETP.LT.OR P3, PT, R20.reuse, 0x9, !P3 ;  /* 0x000000091400780c */ /* 0x040fe20005f61670 */
[----:B------:R-:W-:Y:S01]  /*3910*/  @!P5 STG.E.U8 desc[UR36][R6.64+0x11], R33 ;  /* 0x000011210600d986 */ /* 0x000fe2000c101124 */
[----:B------:R-:W-:Y:S02]  /*3920*/  ISETP.LT.OR P5, PT, R20, 0x1, !P2 ;  /* 0x000000011400780c */ /* 0x000fe400057a1670 */
[----:B0-----:R-:W-:Y:S01]  /*3930*/  @!P1 IMAD R3, R34, R56, RZ ;  /* 0x0000003822039224 */ /* 0x001fe200078e02ff */
[----:B------:R-:W-:Y:S01]  /*3940*/  @!P0 STG.E.U8 desc[UR36][R4.64+0x11], R35 ;  /* 0x0000112304008986 */ /* 0x000fe2000c101124 */
[----:B------:R-:W-:-:S02]  /*3950*/  ISETP.LT.OR P2, PT, R20, 0x9, !P2 ;  /* 0x000000091400780c */ /* 0x000fc40005741670 */
[C---:B------:R-:W-:Y:S01]  /*3960*/  ISETP.GE.AND P0, PT, R60.reuse, 0x21, PT ;  /* 0x000000213c00780c */ /* 0x040fe20003f06270 */
[----:B------:R0:W-:Y:S01]  /*3970*/  @!P1 STG.E.U8 desc[UR36][R4.64+0x10], R3 ;  /* 0x0000100304009986 */ /* 0x0001e2000c101124 */
[----:B------:R-:W-:Y:S01]  /*3980*/  ISETP.GE.AND P1, PT, R60, 0x22, PT ;  /* 0x000000223c00780c */ /* 0x000fe20003f26270 */
[-C--:B------:R-:W-:Y:S02]  /*3990*/  @!P4 IMAD R37, R37, R56.reuse, RZ ;  /* 0x000000382525c224 */ /* 0x080fe400078e02ff */
[-C--:B------:R-:W-:Y:S02]  /*39a0*/  @!P3 IMAD R39, R39, R56.reuse, RZ ;  /* 0x000000382727b224 */ /* 0x080fe400078e02ff */
[-C--:B------:R-:W-:Y:S01]  /*39b0*/  @!P5 IMAD R11, R36, R56.reuse, RZ ;  /* 0x00000038240bd224 */ /* 0x080fe200078e02ff */
[----:B------:R-:W-:Y:S01]  /*39c0*/  @!P4 STG.E.U8 desc[UR36][R6.64+0x19], R37 ;  /* 0x000019250600c986 */ /* 0x000fe2000c101124 */
[C---:B------:R-:W-:Y:S02]  /*39d0*/  ISETP.LT.OR P4, PT, R20.reuse, 0x1, !P0 ;  /* 0x000000011400780c */ /* 0x040fe40004781670 */
[C---:B------:R-:W-:Y:S01]  /*39e0*/  ISETP.LT.OR P0, PT, R20.reuse, 0x9, !P0 ;  /* 0x000000091400780c */ /* 0x040fe20004701670 */
[----:B------:R-:W-:Y:S01]  /*39f0*/  @!P5 STG.E.U8 desc[UR36][R6.64+0x18], R11 ;  /* 0x0000180b0600d986 */ /* 0x000fe2000c101124 */
[----:B------:R-:W-:Y:S01]  /*3a00*/  ISETP.LT.OR P5, PT, R20, 0x1, !P1 ;  /* 0x000000011400780c */ /* 0x000fe20004fa1670 */
[----:B0-----:R-:W-:Y:S01]  /*3a10*/  @!P2 IMAD R3, R38, R56, RZ ;  /* 0x000000382603a224 */ /* 0x001fe200078e02ff */
[----:B------:R-:W-:Y:S01]  /*3a20*/  ISETP.LT.OR P1, PT, R20, 0x9, !P1 ;  /* 0x000000091400780c */ /* 0x000fe20004f21670 */
[----:B------:R-:W-:Y:S01]  /*3a30*/  @!P3 STG.E.U8 desc[UR36][R4.64+0x19], R39 ;  /* 0x000019270400b986 */ /* 0x000fe2000c101124 */
[----:B------:R-:W-:-:S03]  /*3a40*/  ISETP.GE.AND P3, PT, R60, 0x29, PT ;  /* 0x000000293c00780c */ /* 0x000fc60003f66270 */
[----:B------:R0:W-:Y:S01]  /*3a50*/  @!P2 STG.E.U8 desc[UR36][R4.64+0x18], R3 ;  /* 0x000018030400a986 */ /* 0x0001e2000c101124 */
[----:B------:R-:W-:Y:S01]  /*3a60*/  ISETP.GE.AND P2, PT, R60, 0x2a, PT ;  /* 0x0000002a3c00780c */ /* 0x000fe20003f46270 */
[----:B------:R-:W-:-:S04]  /*3a70*/  @!P4 IMAD R9, R40, R56, RZ ;  /* 0x000000382809c224 */ /* 0x000fc800078e02ff */
[-C--:B------:R-:W-:Y:S01]  /*3a80*/  @!P5 IMAD R41, R41, R56.reuse, RZ ;  /* 0x000000382929d224 */ /* 0x080fe200078e02ff */
[----:B------:R-:W-:Y:S01]  /*3a90*/  @!P4 STG.E.U8 desc[UR36][R6.64+0x20], R9 ;  /* 0x000020090600c986 */ /* 0x000fe2000c101124 */
[C---:B------:R-:W-:Y:S01]  /*3aa0*/  ISETP.LT.OR P4, PT, R20.reuse, 0x1, !P3 ;  /* 0x000000011400780c */ /* 0x040fe20005f81670 */
[-C--:B------:R-:W-:Y:S01]  /*3ab0*/  @!P1 IMAD R43, R43, R56.reuse, RZ ;  /* 0x000000382b2b9224 */ /* 0x080fe200078e02ff */
        /* <DEDUP_REMOVED lines=25> */
[----:B------:R1:W-:Y:S01]  /*3c50*/  @!P4 STG.E.U8 desc[UR36][R6.64+0x30], R9 ;  /* 0x000030090600c986 */ /* 0x0003e2000c101124 */
[C---:B------:R-:W-:Y:S01]  /*3c60*/  ISETP.LT.OR P4, PT, R20.reuse, 0x1, !P2 ;  /* 0x000000011400780c */ /* 0x040fe20005781670 */
[-C--:B------:R-:W-:Y:S01]  /*3c70*/  @!P0 IMAD R51, R51, R56.reuse, RZ ;  /* 0x0000003833338224 */ /* 0x080fe200078e02ff */
[C---:B------:R-:W-:Y:S01]  /*3c80*/  ISETP.LT.OR P2, PT, R20.reuse, 0x9, !P2 ;  /* 0x000000091400780c */ /* 0x040fe20005741670 */
[----:B------:R2:W-:Y:S01]  /*3c90*/  @!P5 STG.E.U8 desc[UR36][R6.64+0x31], R49 ;  /* 0x000031310600d986 */ /* 0x0005e2000c101124 */
[----:B------:R-:W-:Y:S01]  /*3ca0*/  ISETP.LT.OR P5, PT, R20, 0x1, !P3 ;  /* 0x000000011400780c */ /* 0x000fe20005fa1670 */
[-C--:B0-----:R-:W-:Y:S01]  /*3cb0*/  @!P1 IMAD R3, R50, R56.reuse, RZ ;  /* 0x0000003832039224 */ /* 0x081fe200078e02ff */
[----:B------:R-:W-:Y:S01]  /*3cc0*/  ISETP.LT.OR P3, PT, R20, 0x9, !P3 ;  /* 0x000000091400780c */ /* 0x000fe20005f61670 */
[----:B------:R2:W-:Y:S04]  /*3cd0*/  @!P0 STG.E.U8 desc[UR36][R4.64+0x31], R51 ;  /* 0x0000313304008986 */ /* 0x0005e8000c101124 */
[----:B------:R2:W-:Y:S02]  /*3ce0*/  @!P1 STG.E.U8 desc[UR36][R4.64+0x30], R3 ;  /* 0x0000300304009986 */ /* 0x0005e4000c101124 */
[----:B------:R-:W-:-:S02]  /*3cf0*/  @!P4 IMAD R11, R52, R56, RZ ;  /* 0x00000038340bc224 */ /* 0x000fc400078e02ff */
[-C--:B-1----:R-:W-:Y:S02]  /*3d00*/  @!P2 IMAD R9, R54, R56.reuse, RZ ;  /* 0x000000383609a224 */ /* 0x082fe400078e02ff */
[-C--:B------:R-:W-:Y:S01]  /*3d10*/  @!P5 IMAD R53, R53, R56.reuse, RZ ;  /* 0x000000383535d224 */ /* 0x080fe200078e02ff */
[----:B------:R2:W-:Y:S01]  /*3d20*/  @!P4 STG.E.U8 desc[UR36][R6.64+0x38], R11 ;  /* 0x0000380b0600c986 */ /* 0x0005e2000c101124 */
[----:B------:R-:W-:-:S03]  /*3d30*/  @!P3 IMAD R55, R55, R56, RZ ;  /* 0x000000383737b224 */ /* 0x000fc600078e02ff */
[----:B------:R2:W-:Y:S04]  /*3d40*/  @!P5 STG.E.U8 desc[UR36][R6.64+0x39], R53 ;  /* 0x000039350600d986 */ /* 0x0005e8000c101124 */
[----:B------:R2:W-:Y:S04]  /*3d50*/  @!P2 STG.E.U8 desc[UR36][R4.64+0x38], R9 ;  /* 0x000038090400a986 */ /* 0x0005e8000c101124 */
[----:B------:R2:W-:Y:S02]  /*3d60*/  @!P3 STG.E.U8 desc[UR36][R4.64+0x39], R55 ;  /* 0x000039370400b986 */ /* 0x0005e4000c101124 */
.L_x_101:
[----:B------:R-:W-:Y:S05]  /*3d70*/  BSYNC B0 ;  /* 0x0000000000007941 */ /* 0x000fea0003800000 */
.L_x_35:
[----:B------:R-:W-:Y:S01]  /*3d80*/  ULDC UR4, c[0x0][0xc] ;  /* 0x0000030000047ab9 */ /* 0x000fe20000000800 */
[----:B------:R-:W-:Y:S01]  /*3d90*/  ULDC UR5, c[0x0][0x10] ;  /* 0x0000040000057ab9 */ /* 0x000fe20000000800 */
[----:B-12---:R-:W1:Y:S01]  /*3da0*/  LDC R3, c[0x0][0x14] ;  /* 0x00000500ff037b82 */ /* 0x006e620000000800 */
[----:B------:R-:W-:Y:S01]  /*3db0*/  UIMAD.WIDE.U32 UR4, UR4, UR5, URZ ;  /* 0x00000005040472a5 */ /* 0x000fe2000f8e003f */
[----:B------:R-:W-:Y:S01]  /*3dc0*/  PRMT R0, RZ, 0x7610, R0 ;  /* 0x00007610ff007816 */ /* 0x000fe20000000000 */
[----:B------:R-:W-:Y:S02]  /*3dd0*/  IMAD.MOV.U32 R60, RZ, RZ, -0x1 ;  /* 0xffffffffff3c7424 */ /* 0x000fe400078e00ff */
[----:B------:R-:W-:Y:S02]  /*3de0*/  IMAD.MOV.U32 R61, RZ, RZ, -0x1 ;  /* 0xffffffffff3d7424 */ /* 0x000fe400078e00ff */
[----:B-1----:R-:W-:-:S04]  /*3df0*/  IMAD.WIDE.U32 R16, R3, UR4, R16 ;  /* 0x0000000403107c25 */ /* 0x002fc8000f8e0010 */
[----:B------:R-:W-:Y:S01]  /*3e00*/  IMAD R3, R3, UR5, RZ ;  /* 0x0000000503037c24 */ /* 0x000fe2000f8e02ff */
[----:B------:R-:W-:Y:S02]  /*3e10*/  ULDC.64 UR4, c[0x0][0x650] ;  /* 0x0001940000047ab9 */ /* 0x000fe40000000a00 */
[----:B------:R-:W-:Y:S01]  /*3e20*/  ISETP.GE.U32.AND P0, PT, R16, UR4, PT ;  /* 0x0000000410007c0c */ /* 0x000fe2000bf06070 */
[----:B------:R-:W-:-:S05]  /*3e30*/  IMAD.IADD R17, R17, 0x1, R3 ;  /* 0x0000000111117824 */ /* 0x000fca00078e0203 */
[----:B------:R-:W-:-:S13]  /*3e40*/  ISETP.GE.U32.AND.EX P0, PT, R17, UR5, PT, P0 ;  /* 0x0000000511007c0c */ /* 0x000fda000bf06100 */
[----:B------:R-:W-:Y:S05]  /*3e50*/  @P0 BRA `(.L_x_102) ;  /* 0x0000000400640947 */ /* 0x000fea0003800000 */
[----:B------:R-:W1:Y:S01]  /*3e60*/  S2R R12, SR_CTAID.X ;  /* 0x00000000000c7919 */ /* 0x000e620000002500 */
[----:B------:R-:W2:Y:S01]  /*3e70*/  LDC.64 R10, c[0x0][0x628] ;  /* 0x00018a00ff0a7b82 */ /* 0x000ea20000000a00 */
[----:B------:R-:W-:Y:S01]  /*3e80*/  ULDC UR4, c[0x0][0x150] ;  /* 0x0000540000047ab9 */ /* 0x000fe20000000800 */
[----:B------:R-:W-:Y:S01]  /*3e90*/  IMAD.MOV.U32 R8, RZ, RZ, R16 ;  /* 0x000000ffff087224 */ /* 0x000fe200078e0010 */
[----:B------:R-:W3:Y:S01]  /*3ea0*/  S2R R24, SR_CTAID.Y ;  /* 0x0000000000187919 */ /* 0x000ee20000002600 */
[----:B------:R-:W-:-:S04]  /*3eb0*/  IMAD.MOV.U32 R9, RZ, RZ, R17 ;  /* 0x000000ffff097224 */ /* 0x000fc800078e0011 */
[----:B------:R-:W0:Y:S08]  /*3ec0*/  LDC R21, c[0x0][0x144] ;  /* 0x00005100ff157b82 */ /* 0x000e300000000800 */
[----:B------:R-:W0:Y:S08]  /*3ed0*/  LDC R0, c[0x0][0x630] ;  /* 0x00018c00ff007b82 */ /* 0x000e300000000800 */
[----:B------:R-:W0:Y:S01]  /*3ee0*/  LDC.64 R14, c[0x0][0x620] ;  /* 0x00018800ff0e7b82 */ /* 0x000e220000000a00 */
[----:B--2---:R-:W-:-:S04]  /*3ef0*/  ISETP.NE.U32.AND P0, PT, R10, RZ, PT ;  /* 0x000000ff0a00720c */ /* 0x004fc80003f05070 */
[----:B------:R-:W-:Y:S02]  /*3f00*/  ISETP.NE.AND.EX P0, PT, R11, RZ, PT, P0 ;  /* 0x000000ff0b00720c */ /* 0x000fe40003f05300 */
[----:B-1----:R-:W-:-:S05]  /*3f10*/  I2FP.F32.U32 R3, R12 ;  /* 0x0000000c00037245 */ /* 0x002fca0000201000 */
[----:B------:R-:W-:-:S04]  /*3f20*/  FMUL R3, R3, UR4 ;  /* 0x0000000403037c20 */ /* 0x000fc80008400000 */
[----:B------:R1:W2:Y:S02]  /*3f30*/  F2I.U32.TRUNC.NTZ R20, R3 ;  /* 0x0000000300147305 */ /* 0x0002a4000020f000 */
[----:B---3--:R-:W-:Y:S05]  /*3f40*/  @!P0 BRA `(.L_x_103) ;  /* 0x0000000000288947 */ /* 0x008fea0003800000 */
[----:B-1----:R-:W1:Y:S02]  /*3f50*/  LDC R3, c[0x0][0x634] ;  /* 0x00018d00ff037b82 */ /* 0x002e640000000800 */
[----:B-1----:R-:W-:-:S05]  /*3f60*/  IADD3 R3, P0, R16, R3, RZ ;  /* 0x0000000310037210 */ /* 0x002fca0007f1e0ff */
[----:B------:R-:W-:-:S04]  /*3f70*/  IMAD.X R13, RZ, RZ, R17, P0 ;  /* 0x000000ffff0d7224 */ /* 0x000fc800000e0611 */
[----:B0---4-:R-:W-:-:S04]  /*3f80*/  IMAD.WIDE.U32 R4, R13, R10, RZ ;  /* 0x0000000a0d047225 */ /* 0x011fc800078e00ff */
[----:B------:R-:W-:-:S04]  /*3f90*/  IMAD.WIDE.U32 R6, P0, R3, R11, R4 ;  /* 0x0000000b03067225 */ /* 0x000fc80007800004 */
[----:B------:R-:W-:-:S04]  /*3fa0*/  IMAD.WIDE.U32 R4, R3, R10, RZ ;  /* 0x0000000a03047225 */ /* 0x000fc800078e00ff */
[----:B------:R-:W-:Y:S01]  /*3fb0*/  IMAD.X R9, RZ, RZ, RZ, P0 ;  /* 0x000000ffff097224 */ /* 0x000fe200000e06ff */
[----:B------:R-:W-:Y:S01]  /*3fc0*/  IADD3 RZ, P0, R5, R6, RZ ;  /* 0x0000000605ff7210 */ /* 0x000fe20007f1e0ff */
[----:B------:R-:W-:-:S04]  /*3fd0*/  IMAD.MOV.U32 R8, RZ, RZ, R7 ;  /* 0x000000ffff087224 */ /* 0x000fc800078e0007 */
[----:B------:R-:W-:-:S08]  /*3fe0*/  IMAD.WIDE.U32.X R8, R13, R11, R8, P0 ;  /* 0x0000000b0d087225 */ /* 0x000fd000000e0408 */
.L_x_103:
[----:B------:R-:W3:Y:S01]  /*3ff0*/  LDC.64 R30, c[0x0][0x640] ;  /* 0x00019000ff1e7b82 */ /* 0x000ee20000000a00 */
[-CC-:B0-----:R-:W-:Y:S01]  /*4000*/  SHF.R.U64 R61, R8, R0.reuse, R9.reuse ;  /* 0x00000000083d7219 */ /* 0x181fe20000001209 */
[----:B--2---:R-:W-:Y:S01]  /*4010*/  IMAD.MOV R20, RZ, RZ, -R20 ;  /* 0x000000ffff147224 */ /* 0x004fe200078e0a14 */
[----:B------:R-:W-:Y:S01]  /*4020*/  SHF.R.U32.HI R0, RZ, R0, R9 ;  /* 0x00000000ff007219 */ /* 0x000fe20000011609 */
[----:B------:R-:W-:Y:S01]  /*4030*/  ULDC UR4, c[0x0][0x154] ;  /* 0x0000550000047ab9 */ /* 0x000fe20000000800 */
[----:B-1----:R-:W-:Y:S01]  /*4040*/  IADD3 R3, P0, RZ, -R61, RZ ;  /* 0x8000003dff037210 */ /* 0x002fe20007f1e0ff */
[----:B------:R-:W-:Y:S02]  /*4050*/  IMAD R26, R21, R20, R12 ;  /* 0x00000014151a7224 */ /* 0x000fe400078e020c */
[----:B------:R-:W0:Y:S01]  /*4060*/  LDC R6, c[0x0][0x618] ;  /* 0x00018600ff067b82 */ /* 0x000e220000000800 */
[----:B------:R-:W-:Y:S02]  /*4070*/  IMAD.MOV.U32 R7, RZ, RZ, 0x1 ;  /* 0x00000001ff077424 */ /* 0x000fe400078e00ff */
[----:B----4-:R-:W-:-:S04]  /*4080*/  IMAD.X R5, RZ, RZ, ~R0, P0 ;  /* 0x000000ffff057224 */ /* 0x010fc800000e0e00 */
[-C--:B------:R-:W-:Y:S01]  /*4090*/  IMAD R0, R5, R14.reuse, RZ ;  /* 0x0000000e05007224 */ /* 0x080fe200078e02ff */
[----:B------:R-:W1:Y:S01]  /*40a0*/  LDC R8, c[0x0][0x608] ;  /* 0x00018200ff087b82 */ /* 0x000e620000000800 */
[----:B------:R-:W-:-:S04]  /*40b0*/  IMAD.WIDE.U32 R4, R3, R14, R16 ;  /* 0x0000000e03047225 */ /* 0x000fc800078e0010 */
[----:B------:R-:W-:Y:S01]  /*40c0*/  IMAD R3, R3, R15, R0 ;  /* 0x0000000f03037224 */ /* 0x000fe200078e0200 */
[----:B------:R-:W-:Y:S02]  /*40d0*/  I2FP.F32.U32 R0, R24 ;  /* 0x0000001800007245 */ /* 0x000fe40000201000 */
[----:B------:R-:W2:Y:S01]  /*40e0*/  LDC R28, c[0x0][0x658] ;  /* 0x00019600ff1c7b82 */ /* 0x000ea20000000800 */
[----:B------:R-:W-:Y:S01]  /*40f0*/  IMAD.IADD R3, R5, 0x1, R3 ;  /* 0x0000000105037824 */ /* 0x000fe200078e0203 */
[----:B---3--:R-:W-:Y:S01]  /*4100*/  ISETP.NE.U32.AND P0, PT, R30, RZ, PT ;  /* 0x000000ff1e00720c */ /* 0x008fe20003f05070 */
[----:B------:R-:W-:Y:S01]  /*4110*/  FMUL R0, R0, UR4 ;  /* 0x0000000400007c20 */ /* 0x000fe20008400000 */
[----:B------:R-:W-:Y:S02]  /*4120*/  IMAD.MOV.U32 R5, RZ, RZ, -0x1 ;  /* 0xffffffffff057424 */ /* 0x000fe400078e00ff */
[----:B------:R-:W-:Y:S01]  /*4130*/  ISETP.NE.AND.EX P0, PT, R31, RZ, PT, P0 ;  /* 0x000000ff1f00720c */ /* 0x000fe20003f05300 */
[----:B------:R3:W4:Y:S01]  /*4140*/  F2I.U32.TRUNC.NTZ R13, R0 ;  /* 0x00000000000d7305 */ /* 0x000722000020f000 */
[----:B------:R-:W3:Y:S01]  /*4150*/  LDC R15, c[0x0][0x148] ;  /* 0x00005200ff0f7b82 */ /* 0x000ee20000000800 */
[----:B0-----:R-:W-:-:S02]  /*4160*/  SHF.R.U64 R12, R4, R6, R3 ;  /* 0x00000006040c7219 */ /* 0x001fc40000001203 */
[----:B------:R-:W-:-:S05]  /*4170*/  SHF.R.U32.HI R3, RZ, R6, R3 ;  /* 0x00000006ff037219 */ /* 0x000fca0000011603 */
[----:B------:R-:W0:Y:S01]  /*4180*/  LDC R20, c[0x0][0x600] ;  /* 0x00018000ff147b82 */ /* 0x000e220000000800 */
[-CC-:B-1----:R-:W-:Y:S02]  /*4190*/  SHF.R.U64 R10, R12, R8.reuse, R3.reuse ;  /* 0x000000080c0a7219 */ /* 0x182fe40000001203 */
[----:B------:R-:W-:-:S05]  /*41a0*/  SHF.R.U32.HI R3, RZ, R8, R3 ;  /* 0x00000008ff037219 */ /* 0x000fca0000011603 */
[----:B------:R-:W1:Y:S01]  /*41b0*/  LDC R21, c[0x0][0x648] ;  /* 0x00019200ff157b82 */ /* 0x000e620000000800 */
[-C--:B--2---:R-:W-:Y:S02]  /*41c0*/  SHF.L.U32 R4, R5, R28.reuse, RZ ;  /* 0x0000001c05047219 */ /* 0x084fe400000006ff */
[-CC-:B------:R-:W-:Y:S02]  /*41d0*/  SHF.R.U64 R14, R10, R28.reuse, R3.reuse ;  /* 0x0000001c0a0e7219 */ /* 0x180fe40000001203 */
[----:B------:R-:W-:Y:S02]  /*41e0*/  SHF.R.U32.HI R5, RZ, R28, R3 ;  /* 0x0000001cff057219 */ /* 0x000fe40000011603 */
[----:B------:R-:W-:Y:S01]  /*41f0*/  LOP3.LUT R59, RZ, R4, RZ, 0x33, !PT ;  /* 0x00000004ff3b7212 */ /* 0x000fe200078e33ff */
[----:B------:R-:W2:Y:S01]  /*4200*/  LDC R25, c[0x0][0x638] ;  /* 0x00018e00ff197b82 */ /* 0x000ea20000000800 */
[----:B------:R-:W-:Y:S01]  /*4210*/  SHF.L.U32 R28, R7, R28, RZ ;  /* 0x0000001c071c7219 */ /* 0x000fe200000006ff */
[----:B------:R-:W-:-:S06]  /*4220*/  IMAD.MOV.U32 R4, RZ, RZ, R14 ;  /* 0x000000ffff047224 */ /* 0x000fcc00078e000e */
[----:B------:R-:W0:Y:S01]  /*4230*/  LDC R27, c[0x0][0x610] ;  /* 0x00018400ff1b7b82 */ /* 0x000e220000000800 */
[----:B----4-:R-:W-:Y:S05]  /*4240*/  @!P0 BRA `(.L_x_104) ;  /* 0x0000000000288947 */ /* 0x010fea0003800000 */
        /* <DEDUP_REMOVED lines=10> */
.L_x_104:
[----:B------:R-:W-:Y:S01]  /*42f0*/  ISETP.NE.AND P0, PT, R2, 0x1, PT ;  /* 0x000000010200780c */ /* 0x000fe20003f05270 */
[----:B------:R-:W-:Y:S01]  /*4300*/  IMAD.MOV R13, RZ, RZ, -R13 ;  /* 0x000000ffff0d7224 */ /* 0x000fe200078e0a0d */
[----:B-1-3--:R-:W-:Y:S01]  /*4310*/  SHF.R.U64 R0, R4, R21, R5 ;  /* 0x0000001504007219 */ /* 0x00afe20000001205 */
[----:B0-----:R-:W-:Y:S01]  /*4320*/  VIADD R5, R20, 0xffffffff ;  /* 0xffffffff14057836 */ /* 0x001fe20000000000 */
[----:B------:R-:W-:-:S03]  /*4330*/  LOP3.LUT R59, R10, R59, RZ, 0xc0, !PT ;  /* 0x0000003b0a3b7212 */ /* 0x000fc600078ec0ff */
[----:B------:R-:W-:Y:S01]  /*4340*/  IMAD.MOV R3, RZ, RZ, -R0 ;  /* 0x000000ffff037224 */ /* 0x000fe200078e0a00 */
[----:B------:R-:W-:Y:S01]  /*4350*/  LOP3.LUT R5, R12, R5, RZ, 0xc0, !PT ;  /* 0x000000050c057212 */ /* 0x000fe200078ec0ff */
[----:B------:R-:W-:Y:S02]  /*4360*/  IMAD R59, R28, R0, R59 ;  /* 0x000000001c3b7224 */ /* 0x000fe400078e023b */
[----:B--2---:R-:W-:Y:S02]  /*4370*/  IMAD R0, R3, R25, R14 ;  /* 0x0000001903007224 */ /* 0x004fe400078e020e */
[----:B------:R-:W-:Y:S02]  /*4380*/  @P0 IMAD R26, R15, R13, R24 ;  /* 0x0000000d0f1a0224 */ /* 0x000fe400078e0218 */
[----:B------:R-:W-:Y:S02]  /*4390*/  IMAD R4, R0, R20, R5 ;  /* 0x0000001400047224 */ /* 0x000fe400078e0205 */
[----:B------:R-:W-:-:S02]  /*43a0*/  IMAD R59, R59, R27, R26 ;  /* 0x0000001b3b3b7224 */ /* 0x000fc400078e021a */
[----:B------:R-:W-:-:S03]  /*43b0*/  IMAD.MOV.U32 R3, RZ, RZ, 0x1 ;  /* 0x00000001ff037424 */ /* 0x000fc600078e00ff */
[----:B------:R-:W-:Y:S02]  /*43c0*/  SEL R60, R4, R59, !P0 ;  /* 0x0000003b043c7207 */ /* 0x000fe40004000000 */
[----:B------:R-:W-:Y:S02]  /*43d0*/  PRMT R0, R3, 0x7610, R0 ;  /* 0x0000761003007816 */ /* 0x000fe40000000000 */
[----:B------:R-:W-:-:S07]  /*43e0*/  SEL R59, R59, R4, !P0 ;  /* 0x000000043b3b7207 */ /* 0x000fce0004000000 */
.L_x_102:
[----:B------:R-:W-:-:S13]  /*43f0*/  LOP3.LUT P0, RZ, R0, 0xff, RZ, 0xc0, !PT ;  /* 0x000000ff00ff7812 */ /* 0x000fda000780c0ff */
[----:B------:R-:W-:Y:S05]  /*4400*/  @P0 BRA `(.L_x_105) ;  /* 0xffffffcc00a80947 */ /* 0x000fea000383ffff */
[----:B------:R-:W-:Y:S05]  /*4410*/  EXIT ;  /* 0x000000000000794d */ /* 0x000fea0003800000 */
.L_x_8:
[----:B0-----:R-:W-:Y:S01]  /*4420*/  ULDC.64 UR4, c[0x0][0x650] ;  /* 0x0001940000047ab9 */ /* 0x001fe20000000a00 */
        /* <DEDUP_REMOVED lines=25> */
.L_x_107:
[----:B------:R-:W0:Y:S01]  /*45c0*/  LDC.64 R28, c[0x0][0x640] ;  /* 0x00019000ff1c7b82 */ /* 0x000e220000000a00 */
[-CC-:B------:R-:W-:Y:S01]  /*45d0*/  SHF.R.U64 R22, R12, R6.reuse, R13.reuse ;  /* 0x000000060c167219 */ /* 0x180fe2000000120d */
[----:B------:R-:W-:Y:S01]  /*45e0*/  IMAD.MOV.U32 R30, RZ, RZ, 0x1 ;  /* 0x00000001ff1e7424 */ /* 0x000fe200078e00ff */
[----:B------:R-:W-:Y:S02]  /*45f0*/  SHF.R.U32.HI R6, RZ, R6, R13 ;  /* 0x00000006ff067219 */ /* 0x000fe4000001160d */
        /* <DEDUP_REMOVED lines=8> */
[----:B------:R-:W-:Y:S01]  /*4680*/  IMAD.IADD R9, R9, 0x1, R11 ;  /* 0x0000000109097824 */ /* 0x000fe200078e020b */
[----:B0-----:R-:W-:-:S04]  /*4690*/  ISETP.NE.U32.AND P0, PT, R28, RZ, PT ;  /* 0x000000ff1c00720c */ /* 0x001fc80003f05070 */
[----:B------:R-:W-:Y:S02]  /*46a0*/  ISETP.NE.AND.EX P0, PT, R29, RZ, PT, P0 ;  /* 0x000000ff1d00720c */ /* 0x000fe40003f05300 */
[----:B------:R-:W0:Y:S01]  /*46b0*/  LDC R20, c[0x0][0x600] ;  /* 0x00018000ff147b82 */ /* 0x000e220000000800 */
[-CC-:B-1----:R-:W-:Y:S01]  /*46c0*/  SHF.R.U64 R14, R8, R10.reuse, R9.reuse ;  /* 0x0000000a080e7219 */ /* 0x182fe20000001209 */
[----:B------:R-:W-:Y:S01]  /*46d0*/  IMAD.MOV.U32 R8, RZ, RZ, -0x1 ;  /* 0xffffffffff087424 */ /* 0x000fe200078e00ff */
[----:B------:R-:W-:-:S05]  /*46e0*/  SHF.R.U32.HI R9, RZ, R10, R9 ;  /* 0x0000000aff097219 */ /* 0x000fca0000011609 */
[----:B------:R-:W1:Y:S01]  /*46f0*/  LDC R24, c[0x0][0x648] ;  /* 0x00019200ff187b82 */ /* 0x000e620000000800 */
[-CC-:B--2---:R-:W-:Y:S02]  /*4700*/  SHF.R.U64 R23, R14, R12.reuse, R9.reuse ;  /* 0x0000000c0e177219 */ /* 0x184fe40000001209 */
[----:B------:R-:W-:-:S05]  /*4710*/  SHF.R.U32.HI R6, RZ, R12, R9 ;  /* 0x0000000cff067219 */ /* 0x000fca0000011609 */
[----:B------:R-:W2:Y:S01]  /*4720*/  LDC R26, c[0x0][0x638] ;  /* 0x00018e00ff1a7b82 */ /* 0x000ea20000000800 */
[-C--:B---3--:R-:W-:Y:S02]  /*4730*/  SHF.L.U32 R8, R8, R27.reuse, RZ ;  /* 0x0000001b08087219 */ /* 0x088fe400000006ff */
[-CC-:B------:R-:W-:Y:S02]  /*4740*/  SHF.R.U64 R25, R23, R27.reuse, R6.reuse ;  /* 0x0000001b17197219 */ /* 0x180fe40000001206 */
[----:B------:R-:W-:Y:S02]  /*4750*/  LOP3.LUT R32, RZ, R8, RZ, 0x33, !PT ;  /* 0x00000008ff207212 */ /* 0x000fe400078e33ff */
[----:B------:R-:W-:Y:S01]  /*4760*/  SHF.R.U32.HI R9, RZ, R27, R6 ;  /* 0x0000001bff097219 */ /* 0x000fe20000011606 */
[----:B------:R-:W3:Y:S01]  /*4770*/  LDC R31, c[0x0][0x610] ;  /* 0x00018400ff1f7b82 */ /* 0x000ee20000000800 */
[----:B------:R-:W-:Y:S01]  /*4780*/  IMAD.MOV.U32 R8, RZ, RZ, R25 ;  /* 0x000000ffff087224 */ /* 0x000fe200078e0019 */
[----:B------:R-:W-:Y:S06]  /*4790*/  @!P0 BRA `(.L_x_108) ;  /* 0x0000000000288947 */ /* 0x000fec0003800000 */
        /* <DEDUP_REMOVED lines=10> */
.L_x_108:
[----:B------:R-:W-:Y:S01]  /*4840*/  ISETP.NE.AND P0, PT, R2, 0x1, PT ;  /* 0x000000010200780c */ /* 0x000fe20003f05270 */
[----:B------:R-:W-:Y:S01]  /*4850*/  IMAD.MOV.U32 R13, RZ, RZ, R22 ;  /* 0x000000ffff0d7224 */ /* 0x000fe200078e0016 */
[----:B-1----:R-:W-:Y:S01]  /*4860*/  SHF.R.U64 R6, R8, R24, R9 ;  /* 0x0000001808067219 */ /* 0x002fe20000001209 */
[----:B0-----:R-:W-:Y:S01]  /*4870*/  VIADD R9, R20, 0xffffffff ;  /* 0xffffffff14097836 */ /* 0x001fe20000000000 */
[----:B------:R-:W-:Y:S02]  /*4880*/  SHF.L.U32 R30, R30, R27, RZ ;  /* 0x0000001b1e1e7219 */ /* 0x000fe400000006ff */
[----:B------:R-:W-:Y:S01]  /*4890*/  LOP3.LUT R5, R23, R32, RZ, 0xc0, !PT ;  /* 0x0000002017057212 */ /* 0x000fe200078ec0ff */
[----:B------:R-:W-:-:S04]  /*48a0*/  IMAD.MOV R8, RZ, RZ, -R6 ;  /* 0x000000ffff087224 */ /* 0x000fc800078e0a06 */
[----:B------:R-:W-:Y:S01]  /*48b0*/  IMAD R6, R30, R6, R5 ;  /* 0x000000061e067224 */ /* 0x000fe200078e0205 */
[----:B------:R-:W-:Y:S01]  /*48c0*/  LOP3.LUT R5, R14, R9, RZ, 0xc0, !PT ;  /* 0x000000090e057212 */ /* 0x000fe200078ec0ff */
[----:B------:R-:W-:Y:S02]  /*48d0*/  @P0 IMAD R3, R7, R21, R4 ;  /* 0x0000001507030224 */ /* 0x000fe400078e0204 */
[----:B--2---:R-:W-:Y:S02]  /*48e0*/  IMAD R4, R8, R26, R25 ;  /* 0x0000001a08047224 */ /* 0x004fe400078e0219 */
[----:B---3--:R-:W-:Y:S02]  /*48f0*/  IMAD R3, R6, R31, R3 ;  /* 0x0000001f06037224 */ /* 0x008fe400078e0203 */
[----:B------:R-:W-:Y:S02]  /*4900*/  IMAD R4, R4, R20, R5 ;  /* 0x0000001404047224 */ /* 0x000fe400078e0205 */
[----:B------:R-:W-:-:S03]  /*4910*/  IMAD.MOV.U32 R6, RZ, RZ, 0x1 ;  /* 0x00000001ff067424 */ /* 0x000fc600078e00ff */
[----:B------:R-:W-:Y:S02]  /*4920*/  SEL R20, R4, R3, !P0 ;  /* 0x0000000304147207 */ /* 0x000fe40004000000 */
[----:B------:R-:W-:-:S07]  /*4930*/  SEL R11, R3, R4, !P0 ;  /* 0x00000004030b7207 */ /* 0x000fce0004000000 */
.L_x_106:
[----:B------:R-:W-:-:S08]  /*4940*/  NOP ;  /* 0x0000000000007918 */ /* 0x000fd00000000000 */
[----:B------:R-:W0:-:S00]  /*4950*/  USETMAXREG.DEALLOC.CTAPOOL 0x28 ;  /* 0x00000028000079c8 */ /* 0x000e0000080e0500 */
[----:B0-----:R-:W-:-:S13]  /*4960*/  ISETP.NE.AND P0, PT, R0, RZ, PT ;  /* 0x000000ff0000720c */ /* 0x001fda0003f05270 */
[----:B------:R-:W-:Y:S05]  /*4970*/  @P0 EXIT ;  /* 0x000000000000094d */ /* 0x000fea0003800000 */
[----:B------:R-:W-:Y:S01]  /*4980*/  LOP3.LUT P0, RZ, R6, 0xff, RZ, 0xc0, !PT ;  /* 0x000000ff06ff7812 */ /* 0x000fe2000780c0ff */
[----:B------:R-:W-:Y:S02]  /*4990*/  IMAD.MOV.U32 R0, RZ, RZ, 0x1 ;  /* 0x00000001ff007424 */ /* 0x000fe400078e00ff */
[----:B------:R-:W-:-:S10]  /*49a0*/  IMAD.MOV.U32 R12, RZ, RZ, RZ ;  /* 0x000000ffff0c7224 */ /* 0x000fd400078e00ff */
[----:B------:R-:W-:Y:S05]  /*49b0*/  @!P0 BRA `(.L_x_109) ;  /* 0x0000000c00788947 */ /* 0x000fea0003800000 */
[----:B------:R-:W0:Y:S01]  /*49c0*/  LDC R0, c[0x0][0x28c] ;  /* 0x0000a300ff007b82 */ /* 0x000e220000000800 */
[----:B------:R-:W-:Y:S01]  /*49d0*/  ULDC UR5, c[0x0][0x658] ;  /* 0x0001960000057ab9 */ /* 0x000fe20000000800 */
[----:B------:R-:W-:Y:S01]  /*49e0*/  UMOV UR11, 0xffffffff ;  /* 0xffffffff000b7882 */ /* 0x000fe20000000000 */
[----:B------:R-:W-:Y:S01]  /*49f0*/  UMOV UR15, 0x1 ;  /* 0x00000001000f7882 */ /* 0x000fe20000000000 */
[----:B------:R-:W-:Y:S01]  /*4a00*/  USHF.L.U32 UR11, UR11, UR5, URZ ;  /* 0x000000050b0b7299 */ /* 0x000fe2000800063f */
[----:B------:R-:W-:Y:S01]  /*4a10*/  BSSY B0, `(.L_x_109) ;  /* 0x00000d8000007945 */ /* 0x000fe20003800000 */
[----:B------:R-:W-:Y:S01]  /*4a20*/  ULDC UR9, c[0x0][0xc] ;  /* 0x0000030000097ab9 */ /* 0x000fe20000000800 */
[----:B------:R-:W-:Y:S01]  /*4a30*/  ULDC UR12, c[0x0][0x10] ;  /* 0x00000400000c7ab9 */ /* 0x000fe20000000800 */
[----:B------:R-:W1:Y:S01]  /*4a40*/  S2UR UR8, SR_CgaCtaId ;  /* 0x00000000000879c3 */ /* 0x000e620000008800 */
[----:B------:R-:W-:Y:S01]  /*4a50*/  USHF.L.U32 UR5, UR15, UR5, URZ ;  /* 0x000000050f057299 */ /* 0x000fe2000800063f */
[----:B------:R-:W-:Y:S01]  /*4a60*/  IMAD.MOV.U32 R10, RZ, RZ, 0x1 ;  /* 0x00000001ff0a7424 */ /* 0x000fe200078e00ff */
[----:B------:R-:W-:Y:S01]  /*4a70*/  LOP3.LUT R9, R19, 0x2, RZ, 0xfc, !PT ;  /* 0x0000000213097812 */ /* 0x000fe200078efcff */
[----:B------:R-:W-:Y:S01]  /*4a80*/  IMAD.MOV.U32 R12, RZ, RZ, RZ ;  /* 0x000000ffff0c7224 */ /* 0x000fe200078e00ff */
[----:B------:R-:W-:Y:S01]  /*4a90*/  ULDC UR4, c[0x0][0x600] ;  /* 0x0001800000047ab9 */ /* 0x000fe20000000800 */
[----:B------:R-:W-:Y:S01]  /*4aa0*/  UMOV UR20, 0x55 ;  /* 0x0000005500147882 */ /* 0x000fe20000000000 */
[----:B------:R-:W-:Y:S01]  /*4ab0*/  UIADD3 UR4, UR4, -0x1, URZ ;  /* 0xffffffff04047890 */ /* 0x000fe2000fffe03f */
[----:B------:R-:W-:Y:S01]  /*4ac0*/  ULDC.64 UR28, c[0x0][0x198] ;  /* 0x00006600001c7ab9 */ /* 0x000fe20000000a00 */
[----:B0-----:R-:W-:-:S05]  /*4ad0*/  VIADD R0, R0, 0x7f ;  /* 0x0000007f00007836 */ /* 0x001fca0000000000 */
[----:B------:R-:W-:Y:S01]  /*4ae0*/  SHF.R.S32.HI R3, RZ, 0x1f, R0 ;  /* 0x0000001fff037819 */ /* 0x000fe20000011400 */
[----:B-1----:R-:W-:-:S03]  /*4af0*/  ULOP3.LUT UR10, UR8, 0x1, URZ, 0xc0, !UPT ;  /* 0x00000001080a7892 */ /* 0x002fc6000f8ec03f */
[----:B------:R-:W-:Y:S01]  /*4b00*/  LEA.HI R3, R3, R0, RZ, 0x7 ;  /* 0x0000000003037211 */ /* 0x000fe200078f38ff */
[----:B------:R-:W-:Y:S01]  /*4b10*/  USHF.L.U32 UR7, UR8, 0xc, URZ ;  /* 0x0000000c08077899 */ /* 0x000fe2000800063f */
[----:B------:R-:W-:Y:S01]  /*4b20*/  IMAD.MOV.U32 R0, RZ, RZ, 0x1 ;  /* 0x00000001ff007424 */ /* 0x000fe200078e00ff */
[----:B------:R-:W-:Y:S01]  /*4b30*/  USHF.R.U32.HI UR27, URZ, 0x1, UR8 ;  /* 0x000000013f1b7899 */ /* 0x000fe20008011608 */
[----:B------:R-:W-:Y:S01]  /*4b40*/  SHF.R.S32.HI R3, RZ, 0x7, R3 ;  /* 0x00000007ff037819 */ /* 0x000fe20000011403 */
[----:B------:R-:W-:Y:S02]  /*4b50*/  USHF.L.U32 UR6, UR8, 0x5, URZ ;  /* 0x0000000508067899 */ /* 0x000fe4000800063f */
[----:B------:R-:W-:Y:S02]  /*4b60*/  ULOP3.LUT UR8, UR8, 0xfffffffe, URZ, 0xc0, !UPT ;  /* 0xfffffffe08087892 */ /* 0x000fe4000f8ec03f */
[----:B------:R-:W-:Y:S01]  /*4b70*/  UISETP.GT.U32.AND UP0, UPT, UR10, 0xffff, UPT ;  /* 0x0000ffff0a00788c */ /* 0x000fe2000bf04070 */
[----:B------:R-:W-:Y:S01]  /*4b80*/  VIADD R8, R3, 0x1 ;  /* 0x0000000103087836 */ /* 0x000fe20000000000 */
[----:B------:R-:W-:-:S02]  /*4b90*/  ULOP3.LUT UR13, UR7, 0x1000, URZ, 0xc0, !UPT ;  /* 0x00001000070d7892 */ /* 0x000fc4000f8ec03f */
[----:B------:R-:W-:Y:S02]  /*4ba0*/  ULOP3.LUT UR7, URZ, UR11, URZ, 0x33, !UPT ;  /* 0x0000000b3f077292 */ /* 0x000fe4000f8e333f */
[----:B------:R-:W-:Y:S02]  /*4bb0*/  USHF.L.U32 UR14, UR15, UR8, URZ ;  /* 0x000000080f0e7299 */ /* 0x000fe4000800063f */
[----:B------:R-:W-:Y:S02]  /*4bc0*/  ULOP3.LUT UR11, UR8, 0x1, URZ, 0xfc, !UPT ;  /* 0x00000001080b7892 */ /* 0x000fe4000f8efc3f */
[----:B------:R-:W-:Y:S02]  /*4bd0*/  UIMAD.WIDE.U32 UR8, UR9, UR12, URZ ;  /* 0x0000000c090872a5 */ /* 0x000fe4000f8e003f */
[----:B------:R-:W-:Y:S01]  /*4be0*/  USEL UR10, UR10, 0xffff, !UP0 ;  /* 0x0000ffff0a0a7887 */ /* 0x000fe2000c000000 */
[----:B------:R-:W-:Y:S01]  /*4bf0*/  ULDC UR12, c[0x0][0x14] ;  /* 0x00000500000c7ab9 */ /* 0x000fe20000000800 */
[----:B------:R-:W-:-:S02]  /*4c00*/  USHF.L.U32 UR11, UR15, UR11, URZ ;  /* 0x0000000b0f0b7299 */ /* 0x000fc4000800063f */
[----:B------:R-:W-:Y:S02]  /*4c10*/  UIMAD.WIDE.U32 UR24, UR8, UR12, URZ ;  /* 0x0000000c081872a5 */ /* 0x000fe4000f8e003f */
[----:B------:R-:W-:Y:S02]  /*4c20*/  UIMAD UR15, UR9, UR12, URZ ;  /* 0x0000000c090f72a4 */ /* 0x000fe4000f8e023f */
[----:B------:R-:W-:Y:S02]  /*4c30*/  ULOP3.LUT UR10, UR10, 0xffff, URZ, 0xc0, !UPT ;  /* 0x0000ffff0a0a7892 */ /* 0x000fe4000f8ec03f */
[----:B------:R-:W-:Y:S02]  /*4c40*/  ULEA UR30, UR27, 0x180, 0xc ;  /* 0x000001801b1e7891 */ /* 0x000fe4000f8e603f */
[----:B------:R-:W-:Y:S02]  /*4c50*/  ULOP3.LUT UR6, UR6, 0x20, URZ, 0xc0, !UPT ;  /* 0x0000002006067892 */ /* 0x000fe4000f8ec03f */
[----:B------:R-:W-:-:S02]  /*4c60*/  ULOP3.LUT UR13, UR13, 0x24180, URZ, 0xfc, !UPT ;  /* 0x000241800d0d7892 */ /* 0x000fc4000f8efc3f */
[----:B------:R-:W-:Y:S02]  /*4c70*/  ULOP3.LUT UR14, UR14, UR11, URZ, 0xfc, !UPT ;  /* 0x0000000b0e0e7292 */ /* 0x000fe4000f8efc3f */
[----:B------:R-:W-:Y:S02]  /*4c80*/  UIADD3 UR15, UR25, UR15, URZ ;  /* 0x0000000f190f7290 */ /* 0x000fe4000fffe03f */
[----:B------:R-:W-:-:S12]  /*4c90*/  USHF.L.U32 UR20, UR20, UR10, URZ ;  /* 0x0000000a14147299 */ /* 0x000fd8000800063f */
.L_x_120:
[----:B------:R-:W-:-:S03]  /*4ca0*/  UMOV UR8, 0xffffffff ;  /* 0xffffffff00087882 */ /* 0x000fc60000000000 */
[----:B------:R-:W-:Y:S05]  /*4cb0*/  BRA.DIV UR8, `(.L_x_110) ;  /* 0x0000001208547947 */ /* 0x000fea000b800000 */
[----:B------:R-:W-:-:S13]  /*4cc0*/  ELECT P6, URZ, PT ;  /* 0x00000000003f782f */ /* 0x000fda00038c0000 */
.L_x_136:
[----:B------:R-:W0:Y:S01]  /*4cd0*/  LDC R4, c[0x0][0x28c] ;  /* 0x0000a300ff047b82 */ /* 0x000e220000000800 */
[----:B------:R-:W-:Y:S01]  /*4ce0*/  BSSY B1, `(.L_x_111) ;  /* 0x0000039000017945 */ /* 0x000fe20003800000 */
[----:B0-----:R-:W-:-:S13]  /*4cf0*/  ISETP.LT.OR P6, PT, R4, 0x1, !P6 ;  /* 0x000000010400780c */ /* 0x001fda00077c1670 */
[----:B------:R-:W-:Y:S05]  /*4d00*/  @P6 BRA `(.L_x_112) ;  /* 0x0000000000d86947 */ /* 0x000fea0003800000 */
[----:B------:R-:W-:Y:S01]  /*4d10*/  LEA R11, R11, UR27, 0x2 ;  /* 0x0000001b0b0b7c11 */ /* 0x000fe2000f8e10ff */
[----:B------:R-:W-:Y:S01]  /*4d20*/  IMAD.MOV.U32 R22, RZ, RZ, RZ ;  /* 0x000000ffff167224 */ /* 0x000fe200078e00ff */
[----:B------:R-:W-:Y:S01]  /*4d30*/  LEA R20, R20, UR6, 0x6 ;  /* 0x0000000614147c11 */ /* 0x000fe2000f8e30ff */
[----:B------:R-:W-:Y:S02]  /*4d40*/  IMAD.MOV.U32 R4, RZ, RZ, R8 ;  /* 0x000000ffff047224 */ /* 0x000fe400078e0008 */
[----:B------:R-:W-:Y:S02]  /*4d50*/  IMAD.MOV.U32 R5, RZ, RZ, R0 ;  /* 0x000000ffff057224 */ /* 0x000fe400078e0000 */
[----:B------:R-:W-:Y:S02]  /*4d60*/  IMAD.MOV.U32 R6, RZ, RZ, R12 ;  /* 0x000000ffff067224 */ /* 0x000fe400078e000c */
[----:B------:R-:W-:-:S07]  /*4d70*/  IMAD.SHL.U32 R15, R11, 0x20, RZ ;  /* 0x000000200b0f7824 */ /* 0x000fce00078e00ff */
.L_x_115:
[----:B------:R-:W0:Y:S01]  /*4d80*/  S2R R14, SR_CgaCtaId ;  /* 0x00000000000e7919 */ /* 0x000e220000008800 */
[----:B------:R-:W-:Y:S02]  /*4d90*/  MOV R7, 0x400 ;  /* 0x0000040000077802 */ /* 0x000fe40000000f00 */
[----:B------:R-:W-:-:S13]  /*4da0*/  LOP3.LUT P1, RZ, R18, 0x7f, RZ, 0xc0, !PT ;  /* 0x0000007f12ff7812 */ /* 0x000fda000782c0ff */
[----:B------:R-:W1:Y:S01]  /*4db0*/  @!P1 LDC R11, c[0x0][0x500] ;  /* 0x00014000ff0b9b82 */ /* 0x000e620000000800 */
[----:B0-----:R-:W-:Y:S02]  /*4dc0*/  LEA R21, R14, R7, 0x18 ;  /* 0x000000070e157211 */ /* 0x001fe400078ec0ff */
[----:B------:R-:W-:-:S03]  /*4dd0*/  SHF.L.U32 R7, R5, 0x1f, RZ ;  /* 0x0000001f05077819 */ /* 0x000fc600000006ff */
[----:B------:R-:W-:-:S04]  /*4de0*/  IMAD R14, R6, 0x8, R21 ;  /* 0x00000008060e7824 */ /* 0x000fc800078e0215 */
[----:B------:R-:W0:Y:S02]  /*4df0*/  SYNCS.PHASECHK.TRANS64.TRYWAIT P0, [R14+URZ+0x48], R7 ;  /* 0x000048070e0075a7 */ /* 0x000e24000800017f */
[----:B01----:R-:W-:Y:S05]  /*4e00*/  @!P0 BRA `(.L_x_113) ;  /* 0x0000001000208947 */ /* 0x003fea0003800000 */
.L_x_137:
[----:B0-----:R-:W-:Y:S01]  /*4e10*/  PRMT R7, R9, 0x9910, RZ ;  /* 0x0000991009077816 */ /* 0x001fe200000000ff */
[----:B------:R0:W-:Y:S03]  /*4e20*/  @!P1 SYNCS.ARRIVE.TRANS64 RZ, [R14+URZ], R11 ;  /* 0x0000000b0eff99a7 */ /* 0x0001e6000800003f */
[----:B------:R-:W-:-:S13]  /*4e30*/  ISETP.NE.AND P0, PT, R7, 0x2, PT ;  /* 0x000000020700780c */ /* 0x000fda0003f05270 */
[----:B0-----:R-:W-:Y:S05]  /*4e40*/  @P0 BRA `(.L_x_114) ;  /* 0x0000000000040947 */ /* 0x001fea0003800000 */
[----:B------:R-:W-:Y:S01]  /*4e50*/  BPT.TRAP 0x1 ;  /* 0x000000040000795c */ /* 0x000fe20000300000 */
.L_x_114:
[----:B------:R-:W-:Y:S01]  /*4e60*/  R2UR UR11, R6 ;  /* 0x00000000060b72ca */ /* 0x000fe200000e0000 */
[----:B------:R-:W-:Y:S01]  /*4e70*/  VIADD R4, R4, 0xffffffff ;  /* 0xffffffff04047836 */ /* 0x000fe20000000000 */
[----:B------:R-:W-:Y:S01]  /*4e80*/  R2UR UR22, R21 ;  /* 0x00000000151672ca */ /* 0x000fe200000e0000 */
[----:B------:R-:W-:Y:S01]  /*4e90*/  UIADD3 UR16, UP0, UR28, 0xf0, URZ ;  /* 0x000000f01c107890 */ /* 0x000fe2000ff1e03f */
[----:B------:R-:W-:Y:S01]  /*4ea0*/  R2UR UR23, R15 ;  /* 0x000000000f1772ca */ /* 0x000fe200000e0000 */
[----:B------:R-:W-:Y:S01]  /*4eb0*/  UIADD3 UR32, UP1, UR28, 0x1f0, URZ ;  /* 0x000001f01c207890 */ /* 0x000fe2000ff3e03f */
[----:B------:R-:W-:Y:S01]  /*4ec0*/  R2UR UR9, R14 ;  /* 0x000000000e0972ca */ /* 0x000fe200000e0000 */
[----:B------:R-:W-:Y:S01]  /*4ed0*/  UIADD3.X UR17, URZ, UR29, URZ, UP0, !UPT ;  /* 0x0000001d3f117290 */ /* 0x000fe200087fe43f */
[----:B------:R-:W-:Y:S01]  /*4ee0*/  R2UR UR10, R22 ;  /* 0x00000000160a72ca */ /* 0x000fe200000e0000 */
[----:B------:R-:W-:Y:S01]  /*4ef0*/  UPRMT UR21, URZ, 0x5410, UR20 ;  /* 0x000054103f157896 */ /* 0x000fe20008000014 */
[----:B------:R-:W-:Y:S01]  /*4f00*/  R2UR UR12, R13 ;  /* 0x000000000d0c72ca */ /* 0x000fe200000e0000 */
[----:B------:R-:W-:Y:S01]  /*4f10*/  VIADD R6, R6, 0x1 ;  /* 0x0000000106067836 */ /* 0x000fe20000000000 */
[----:B------:R-:W-:Y:S01]  /*4f20*/  R2UR UR26, R20 ;  /* 0x00000000141a72ca */ /* 0x000fe200000e0000 */
[----:B------:R-:W-:Y:S01]  /*4f30*/  ULEA UR8, UR11, UR30, 0xe ;  /* 0x0000001e0b087291 */ /* 0x000fe2000f8e703f */
[----:B------:R-:W-:Y:S01]  /*4f40*/  ISETP.GT.AND P1, PT, R4, 0x1, PT ;  /* 0x000000010400780c */ /* 0x000fe20003f24270 */
[----:B------:R-:W-:Y:S01]  /*4f50*/  ULEA UR11, UR11, UR13, 0xd ;  /* 0x0000000d0b0b7291 */ /* 0x000fe2000f8e683f */
[----:B------:R-:W-:Y:S01]  /*4f60*/  ISETP.NE.AND P0, PT, R6, 0x9, PT ;  /* 0x000000090600780c */ /* 0x000fe20003f05270 */
[----:B------:R-:W-:Y:S01]  /*4f70*/  UIADD3 UR8, UR22, UR8, URZ ;  /* 0x0000000816087290 */ /* 0x000fe2000fffe03f */
[----:B------:R-:W-:Y:S01]  /*4f80*/  VIADD R22, R22, 0x80 ;  /* 0x0000008016167836 */ /* 0x000fe20000000000 */
[----:B------:R-:W-:Y:S01]  /*4f90*/  UIADD3 UR22, UR22, UR11, URZ ;  /* 0x0000000b16167290 */ /* 0x000fe2000fffe03f */
[----:B------:R-:W-:Y:S01]  /*4fa0*/  SEL R14, RZ, 0x1, P0 ;  /* 0x00000001ff0e7807 */ /* 0x000fe20000000000 */
[----:B------:R-:W-:Y:S01]  /*4fb0*/  UPRMT UR31, URZ, 0x5410, UR14 ;  /* 0x000054103f1f7896 */ /* 0x000fe2000800000e */
[----:B------:R-:W-:Y:S01]  /*4fc0*/  SEL R6, R6, RZ, P0 ;  /* 0x000000ff06067207 */ /* 0x000fe20000000000 */
[----:B------:R-:W-:Y:S01]  /*4fd0*/  UIADD3.X UR33, URZ, UR29, URZ, UP1, !UPT ;  /* 0x0000001d3f217290 */ /* 0x000fe20008ffe43f */
[----:B------:R-:W-:Y:S01]  /*4fe0*/  LOP3.LUT R5, R5, R14, RZ, 0x3c, !PT ;  /* 0x0000000e05057212 */ /* 0x000fe200078e3cff */
[----:B------:R-:W-:Y:S01]  /*4ff0*/  UMOV UR18, 0x0 ;  /* 0x0000000000127882 */ /* 0x000fe20000000000 */
[----:B------:R-:W-:Y:S01]  /*5000*/  UMOV UR19, 0x10000000 ;  /* 0x1000000000137882 */ /* 0x000fe20000000000 */
[----:B------:R-:W-:-:S02]  /*5010*/  UMOV UR11, UR23 ;  /* 0x00000017000b7c82 */ /* 0x000fc40008000000 */
[----:B------:R0:W-:Y:S02]  /*5020*/  UTMALDG.3D.MULTICAST [UR8], [UR16], UR21, desc[UR18] ;  /* 0x00001208100073b4 */ /* 0x0001e40008011815 */
[----:B0-----:R-:W-:Y:S01]  /*5030*/  UMOV UR8, UR22 ;  /* 0x0000001600087c82 */ /* 0x001fe20008000000 */
[----:B------:R-:W-:Y:S02]  /*5040*/  UMOV UR11, UR26 ;  /* 0x0000001a000b7c82 */ /* 0x000fe40008000000 */
[----:B------:R0:W-:Y:S02]  /*5050*/  UTMALDG.3D.MULTICAST [UR8], [UR32], UR31, desc[UR18] ;  /* 0x00001208200073b4 */ /* 0x0001e4000801181f */
[----:B0-----:R-:W-:Y:S05]  /*5060*/  @P1 BRA `(.L_x_115) ;  /* 0xfffffffc00441947 */ /* 0x001fea000383ffff */
.L_x_112:
[----:B------:R-:W-:Y:S05]  /*5070*/  BSYNC B1 ;  /* 0x0000000000017941 */ /* 0x000fea0003800000 */
.L_x_111:
[----:B------:R-:W-:Y:S01]  /*5080*/  LOP3.LUT P1, RZ, R10, 0xff, RZ, 0xc0, !PT ;  /* 0x000000ff0aff7812 */ /* 0x000fe2000782c0ff */
[C---:B------:R-:W-:Y:S01]  /*5090*/  IMAD.IADD R12, R3.reuse, 0x1, R12 ;  /* 0x00000001030c7824 */ /* 0x040fe200078e020c */
[----:B------:R-:W-:Y:S01]  /*50a0*/  ULDC.64 UR8, c[0x0][0x650] ;  /* 0x0001940000087ab9 */ /* 0x000fe20000000a00 */
[C---:B------:R-:W-:Y:S01]  /*50b0*/  ISETP.GE.U32.AND P2, PT, R3.reuse, 0x9, PT ;  /* 0x000000090300780c */ /* 0x040fe20003f46070 */
[----:B------:R-:W-:Y:S01]  /*50c0*/  BSSY B1, `(.L_x_116) ;  /* 0x000006a000017945 */ /* 0x000fe20003800000 */
[----:B------:R-:W-:Y:S01]  /*50d0*/  IMAD.MOV.U32 R11, RZ, RZ, -0x1 ;  /* 0xffffffffff0b7424 */ /* 0x000fe200078e00ff */
[----:B------:R-:W-:Y:S01]  /*50e0*/  ISETP.GT.U32.AND P0, PT, R12, 0x8, PT ;  /* 0x000000080c00780c */ /* 0x000fe20003f04070 */
[----:B------:R-:W-:Y:S01]  /*50f0*/  IMAD.MOV.U32 R20, RZ, RZ, -0x1 ;  /* 0xffffffffff147424 */ /* 0x000fe200078e00ff */
[----:B------:R-:W-:Y:S01]  /*5100*/  PRMT R10, RZ, 0x7610, R10 ;  /* 0x00007610ff0a7816 */ /* 0x000fe2000000000a */
[----:B------:R-:W-:Y:S01]  /*5110*/  IMAD.MOV.U32 R13, RZ, RZ, -0x1 ;  /* 0xffffffffff0d7424 */ /* 0x000fe200078e00ff */
[----:B------:R-:W-:-:S03]  /*5120*/  ISETP.LT.U32.AND P0, PT, R3, 0x9, P0 ;  /* 0x000000090300780c */ /* 0x000fc60000701070 */
[----:B------:R-:W0:Y:S01]  /*5130*/  @P1 S2R R5, SR_CgaCtaId ;  /* 0x0000000000051919 */ /* 0x000e220000008800 */
[----:B------:R-:W-:-:S04]  /*5140*/  @P1 MOV R4, 0x400 ;  /* 0x0000040000041802 */ /* 0x000fc80000000f00 */
[----:B0-----:R-:W-:Y:S01]  /*5150*/  @P1 LEA R6, R5, R4, 0x18 ;  /* 0x0000000405061211 */ /* 0x001fe200078ec0ff */
[----:B------:R-:W-:-:S03]  /*5160*/  IMAD.WIDE.U32 R4, R12, 0x38e38e39, RZ ;  /* 0x38e38e390c047825 */ /* 0x000fc600078e00ff */
[----:B------:R0:W-:Y:S01]  /*5170*/  @P1 SYNCS.ARRIVE.TRANS64.A1T0 RZ, [R6+URZ+0xa8], RZ ;  /* 0x0000a8ff06ff19a7 */ /* 0x0001e2000810003f */
[----:B------:R-:W-:Y:S02]  /*5180*/  IADD3 R16, P1, R16, UR24, RZ ;  /* 0x0000001810107c10 */ /* 0x000fe4000ff3e0ff */
[----:B------:R-:W-:Y:S02]  /*5190*/  SHF.R.U32.HI R7, RZ, 0x1, R5 ;  /* 0x00000001ff077819 */ /* 0x000fe40000011605 */
[----:B------:R-:W-:Y:S02]  /*51a0*/  SEL R5, RZ, 0x1, !P0 ;  /* 0x00000001ff057807 */ /* 0x000fe40004000000 */
[----:B------:R-:W-:Y:S01]  /*51b0*/  IADD3.X R17, R17, UR15, RZ, P1, !PT ;  /* 0x0000000f11117c10 */ /* 0x000fe20008ffe4ff */
[----:B------:R-:W-:Y:S01]  /*51c0*/  IMAD R12, R7, -0x9, R12 ;  /* 0xfffffff7070c7824 */ /* 0x000fe200078e020c */
[----:B------:R-:W-:Y:S02]  /*51d0*/  ISETP.GE.U32.AND P0, PT, R16, UR8, PT ;  /* 0x0000000810007c0c */ /* 0x000fe4000bf06070 */
[----:B------:R-:W-:-:S02]  /*51e0*/  LOP3.LUT R0, R0, R5, RZ, 0x3c, !PT ;  /* 0x0000000500007212 */ /* 0x000fc400078e3cff */
[----:B------:R-:W-:Y:S02]  /*51f0*/  ISETP.GE.U32.AND.EX P0, PT, R17, UR9, PT, P0 ;  /* 0x0000000911007c0c */ /* 0x000fe4000bf06100 */
[----:B------:R-:W-:Y:S02]  /*5200*/  @P2 LOP3.LUT R0, R0, 0x1, R7, 0x78, !PT ;  /* 0x0000000100002812 */ /* 0x000fe400078e7807 */
[----:B------:R-:W-:-:S09]  /*5210*/  PRMT R4, RZ, 0x7610, R4 ;  /* 0x00007610ff047816 */ /* 0x000fd20000000004 */
[----:B0-----:R-:W-:Y:S05]  /*5220*/  @P0 BRA `(.L_x_117) ;  /* 0x00000004004c0947 */ /* 0x001fea0003800000 */
[----:B------:R-:W0:Y:S01]  /*5230*/  S2R R14, SR_CTAID.X ;  /* 0x00000000000e7919 */ /* 0x000e220000002500 */
[----:B------:R-:W-:Y:S01]  /*5240*/  ULDC.64 UR8, c[0x0][0x628] ;  /* 0x00018a0000087ab9 */ /* 0x000fe20000000a00 */
[----:B------:R-:W1:Y:S01]  /*5250*/  LDC R15, c[0x0][0x144] ;  /* 0x00005100ff0f7b82 */ /* 0x000e620000000800 */
[----:B------:R-:W-:Y:S01]  /*5260*/  ISETP.NE.U32.AND P0, PT, RZ, UR8, PT ;  /* 0x00000008ff007c0c */ /* 0x000fe2000bf05070 */
[----:B------:R-:W2:Y:S01]  /*5270*/  S2R R11, SR_CTAID.Y ;  /* 0x00000000000b7919 */ /* 0x000ea20000002600 */
[----:B------:R-:W-:Y:S01]  /*5280*/  ULDC UR10, c[0x0][0x150] ;  /* 0x00005400000a7ab9 */ /* 0x000fe20000000800 */
[----:B------:R-:W-:Y:S01]  /*5290*/  ULDC UR11, c[0x0][0x630] ;  /* 0x00018c00000b7ab9 */ /* 0x000fe20000000800 */
[----:B------:R-:W-:Y:S01]  /*52a0*/  ISETP.NE.AND.EX P0, PT, RZ, UR9, PT, P0 ;  /* 0x00000009ff007c0c */ /* 0x000fe2000bf05300 */
[----:B------:R-:W-:Y:S01]  /*52b0*/  IMAD.MOV.U32 R4, RZ, RZ, R16 ;  /* 0x000000ffff047224 */ /* 0x000fe200078e0010 */
[----:B0-----:R-:W-:-:S05]  /*52c0*/  I2FP.F32.U32 R5, R14 ;  /* 0x0000000e00057245 */ /* 0x001fca0000201000 */
[----:B------:R-:W-:Y:S01]  /*52d0*/  FMUL R20, R5, UR10 ;  /* 0x0000000a05147c20 */ /* 0x000fe20008400000 */
[----:B------:R-:W-:-:S05]  /*52e0*/  IMAD.MOV.U32 R5, RZ, RZ, R17 ;  /* 0x000000ffff057224 */ /* 0x000fca00078e0011 */
[----:B--2---:R-:W-:Y:S05]  /*52f0*/  @!P0 BRA `(.L_x_118) ;  /* 0x0000000000288947 */ /* 0x004fea0003800000 */
[----:B------:R-:W-:Y:S02]  /*5300*/  ULDC UR10, c[0x0][0x634] ;  /* 0x00018d00000a7ab9 */ /* 0x000fe40000000800 */
[----:B------:R-:W-:-:S05]  /*5310*/  IADD3 R5, P0, R16, UR10, RZ ;  /* 0x0000000a10057c10 */ /* 0x000fca000ff1e0ff */
[----:B------:R-:W-:-:S04]  /*5320*/  IMAD.X R13, RZ, RZ, R17, P0 ;  /* 0x000000ffff0d7224 */ /* 0x000fc800000e0611 */
[----:B------:R-:W-:-:S04]  /*5330*/  IMAD.WIDE.U32 R6, R13, UR8, RZ ;  /* 0x000000080d067c25 */ /* 0x000fc8000f8e00ff */
[----:B------:R-:W-:-:S04]  /*5340*/  IMAD.WIDE.U32 R6, P0, R5, UR9, R6 ;  /* 0x0000000905067c25 */ /* 0x000fc8000f800006 */
[----:B------:R-:W-:-:S04]  /*5350*/  IMAD.WIDE.U32 R4, R5, UR8, RZ ;  /* 0x0000000805047c25 */ /* 0x000fc8000f8e00ff */
[----:B------:R-:W-:Y:S01]  /*5360*/  IMAD.MOV.U32 R4, RZ, RZ, R7 ;  /* 0x000000ffff047224 */ /* 0x000fe200078e0007 */
[----:B------:R-:W-:Y:S01]  /*5370*/  IADD3 RZ, P1, R5, R6, RZ ;  /* 0x0000000605ff7210 */ /* 0x000fe20007f3e0ff */
[----:B------:R-:W-:-:S04]  /*5380*/  IMAD.X R5, RZ, RZ, RZ, P0 ;  /* 0x000000ffff057224 */ /* 0x000fc800000e06ff */
[----:B------:R-:W-:-:S08]  /*5390*/  IMAD.WIDE.U32.X R4, R13, UR9, R4, P1 ;  /* 0x000000090d047c25 */ /* 0x000fd000088e0404 */
.L_x_118:
[--C-:B------:R-:W-:Y:S01]  /*53a0*/  SHF.R.U64 R13, R4, UR11, R5.reuse ;  /* 0x0000000b040d7c19 */ /* 0x100fe20008001205 */
[----:B------:R-:W0:Y:S01]  /*53b0*/  F2I.U32.TRUNC.NTZ R20, R20 ;  /* 0x0000001400147305 */ /* 0x000e22000020f000 */
[----:B------:R-:W-:Y:S01]  /*53c0*/  SHF.R.U32.HI R4, RZ, UR11, R5 ;  /* 0x0000000bff047c19 */ /* 0x000fe20008011605 */
[----:B------:R-:W-:Y:S01]  /*53d0*/  ULDC.64 UR8, c[0x0][0x620] ;  /* 0x0001880000087ab9 */ /* 0x000fe20000000a00 */
[----:B------:R-:W-:Y:S01]  /*53e0*/  IADD3 R7, P0, RZ, -R13, RZ ;  /* 0x8000000dff077210 */ /* 0x000fe20007f1e0ff */
[----:B------:R-:W-:Y:S01]  /*53f0*/  ULDC.64 UR10, c[0x0][0x640] ;  /* 0x00019000000a7ab9 */ /* 0x000fe20000000a00 */
[----:B------:R-:W2:Y:S03]  /*5400*/  LDC R22, c[0x0][0x148] ;  /* 0x00005200ff167b82 */ /* 0x000ea60000000800 */
[----:B------:R-:W-:Y:S01]  /*5410*/  IMAD.X R4, RZ, RZ, ~R4, P0 ;  /* 0x000000ffff047224 */ /* 0x000fe200000e0e04 */
[----:B------:R-:W-:-:S03]  /*5420*/  ISETP.NE.U32.AND P0, PT, RZ, UR10, PT ;  /* 0x0000000aff007c0c */ /* 0x000fc6000bf05070 */
[----:B------:R-:W-:Y:S01]  /*5430*/  IMAD R6, R4, UR8, RZ ;  /* 0x0000000804067c24 */ /* 0x000fe2000f8e02ff */
[----:B------:R-:W-:Y:S01]  /*5440*/  ISETP.NE.AND.EX P0, PT, RZ, UR11, PT, P0 ;  /* 0x0000000bff007c0c */ /* 0x000fe2000bf05300 */
[----:B------:R-:W-:Y:S01]  /*5450*/  IMAD.WIDE.U32 R4, R7, UR8, R16 ;  /* 0x0000000807047c25 */ /* 0x000fe2000f8e0010 */
[----:B------:R-:W-:-:S03]  /*5460*/  ULDC UR8, c[0x0][0x618] ;  /* 0x0001860000087ab9 */ /* 0x000fc60000000800 */
[----:B------:R-:W-:Y:S01]  /*5470*/  IMAD R7, R7, UR9, R6 ;  /* 0x0000000907077c24 */ /* 0x000fe2000f8e0206 */
[----:B------:R-:W-:Y:S01]  /*5480*/  ULDC UR9, c[0x0][0x154] ;  /* 0x0000550000097ab9 */ /* 0x000fe20000000800 */
[----:B0-----:R-:W-:Y:S02]  /*5490*/  IMAD.MOV R6, RZ, RZ, -R20 ;  /* 0x000000ffff067224 */ /* 0x001fe400078e0a14 */
[----:B------:R-:W-:Y:S02]  /*54a0*/  IMAD.IADD R5, R5, 0x1, R7 ;  /* 0x0000000105057824 */ /* 0x000fe400078e0207 */
[----:B-1----:R-:W-:Y:S01]  /*54b0*/  IMAD R14, R15, R6, R14 ;  /* 0x000000060f0e7224 */ /* 0x002fe200078e020e */
[----:B------:R-:W-:Y:S02]  /*54c0*/  I2FP.F32.U32 R6, R11 ;  /* 0x0000000b00067245 */ /* 0x000fe40000201000 */
[--C-:B------:R-:W-:Y:S02]  /*54d0*/  SHF.R.U64 R15, R4, UR8, R5.reuse ;  /* 0x00000008040f7c19 */ /* 0x100fe40008001205 */
[----:B------:R-:W-:Y:S01]  /*54e0*/  SHF.R.U32.HI R4, RZ, UR8, R5 ;  /* 0x00000008ff047c19 */ /* 0x000fe20008011605 */
[----:B------:R-:W-:Y:S01]  /*54f0*/  FMUL R6, R6, UR9 ;  /* 0x0000000906067c20 */ /* 0x000fe20008400000 */
[----:B------:R-:W-:-:S02]  /*5500*/  ULDC UR8, c[0x0][0x608] ;  /* 0x0001820000087ab9 */ /* 0x000fc40000000800 */
[--C-:B------:R-:W-:Y:S01]  /*5510*/  SHF.R.U64 R21, R15, UR8, R4.reuse ;  /* 0x000000080f157c19 */ /* 0x100fe20008001204 */
[----:B------:R0:W1:Y:S01]  /*5520*/  F2I.U32.TRUNC.NTZ R24, R6 ;  /* 0x0000000600187305 */ /* 0x000062000020f000 */
[----:B------:R-:W-:Y:S01]  /*5530*/  SHF.R.U32.HI R4, RZ, UR8, R4 ;  /* 0x00000008ff047c19 */ /* 0x000fe20008011604 */
[----:B------:R-:W-:-:S03]  /*5540*/  ULDC UR8, c[0x0][0x658] ;  /* 0x0001960000087ab9 */ /* 0x000fc60000000800 */
[--C-:B------:R-:W-:Y:S02]  /*5550*/  SHF.R.U64 R20, R21, UR8, R4.reuse ;  /* 0x0000000815147c19 */ /* 0x100fe40008001204 */
[----:B------:R-:W-:-:S03]  /*5560*/  SHF.R.U32.HI R23, RZ, UR8, R4 ;  /* 0x00000008ff177c19 */ /* 0x000fc60008011604 */
[----:B------:R-:W-:Y:S02]  /*5570*/  IMAD.MOV.U32 R4, RZ, RZ, R20 ;  /* 0x000000ffff047224 */ /* 0x000fe400078e0014 */
[----:B------:R-:W-:Y:S01]  /*5580*/  IMAD.MOV.U32 R5, RZ, RZ, R23 ;  /* 0x000000ffff057224 */ /* 0x000fe200078e0017 */
[----:B0-----:R-:W-:Y:S06]  /*5590*/  @!P0 BRA `(.L_x_119) ;  /* 0x0000000000288947 */ /* 0x001fec0003800000 */
        /* <DEDUP_REMOVED lines=10> */
.L_x_119:
[----:B------:R-:W-:Y:S01]  /*5640*/  ISETP.NE.AND P0, PT, R2, 0x1, PT ;  /* 0x000000010200780c */ /* 0x000fe20003f05270 */
[----:B------:R-:W-:Y:S01]  /*5650*/  ULDC UR8, c[0x0][0x648] ;  /* 0x0001920000087ab9 */ /* 0x000fe20000000800 */
[----:B-1----:R-:W-:Y:S01]  /*5660*/  IMAD.MOV R24, RZ, RZ, -R24 ;  /* 0x000000ffff187224 */ /* 0x002fe200078e0a18 */
[----:B------:R-:W-:Y:S01]  /*5670*/  SHF.R.U64 R4, R4, UR8, R5 ;  /* 0x0000000804047c19 */ /* 0x000fe20008001205 */
[----:B------:R-:W-:Y:S01]  /*5680*/  ULDC UR8, c[0x0][0x638] ;  /* 0x00018e0000087ab9 */ /* 0x000fe20000000800 */
[----:B------:R-:W-:Y:S01]  /*5690*/  LOP3.LUT R21, R21, UR7, RZ, 0xc0, !PT ;  /* 0x0000000715157c12 */ /* 0x000fe2000f8ec0ff */
[----:B------:R-:W-:Y:S02]  /*56a0*/  ULDC UR9, c[0x0][0x610] ;  /* 0x0001840000097ab9 */ /* 0x000fe40000000800 */
[----:B------:R-:W-:Y:S02]  /*56b0*/  IMAD.MOV R5, RZ, RZ, -R4 ;  /* 0x000000ffff057224 */ /* 0x000fe400078e0a04 */
[----:B------:R-:W-:-:S02]  /*56c0*/  IMAD R21, R4, UR5, R21 ;  /* 0x0000000504157c24 */ /* 0x000fc4000f8e0215 */
[----:B------:R-:W-:Y:S01]  /*56d0*/  IMAD R20, R5, UR8, R20 ;  /* 0x0000000805147c24 */ /* 0x000fe2000f8e0214 */
[----:B------:R-:W-:Y:S01]  /*56e0*/  ULDC UR8, c[0x0][0x600] ;  /* 0x0001800000087ab9 */ /* 0x000fe20000000800 */
[----:B--2---:R-:W-:Y:S01]  /*56f0*/  @P0 IMAD R14, R22, R24, R11 ;  /* 0x00000018160e0224 */ /* 0x004fe200078e020b */
[----:B------:R-:W-:Y:S01]  /*5700*/  LOP3.LUT R11, R15, UR4, RZ, 0xc0, !PT ;  /* 0x000000040f0b7c12 */ /* 0x000fe2000f8ec0ff */
[----:B------:R-:W-:Y:S02]  /*5710*/  IMAD.MOV.U32 R4, RZ, RZ, 0x1 ;  /* 0x00000001ff047424 */ /* 0x000fe400078e00ff */
[----:B------:R-:W-:Y:S02]  /*5720*/  IMAD R14, R21, UR9, R14 ;  /* 0x00000009150e7c24 */ /* 0x000fe4000f8e020e */
[----:B------:R-:W-:-:S05]  /*5730*/  IMAD R11, R20, UR8, R11 ;  /* 0x00000008140b7c24 */ /* 0x000fca000f8e020b */
[----:B------:R-:W-:Y:S02]  /*5740*/  SEL R20, R11, R14, !P0 ;  /* 0x0000000e0b147207 */ /* 0x000fe40004000000 */
[----:B------:R-:W-:-:S07]  /*5750*/  SEL R11, R14, R11, !P0 ;  /* 0x0000000b0e0b7207 */ /* 0x000fce0004000000 */
.L_x_117:
[----:B------:R-:W-:Y:S05]  /*5760*/  BSYNC B1 ;  /* 0x0000000000017941 */ /* 0x000fea0003800000 */
.L_x_116:
[----:B------:R-:W-:-:S13]  /*5770*/  LOP3.LUT P0, RZ, R4, 0xff, RZ, 0xc0, !PT ;  /* 0x000000ff04ff7812 */ /* 0x000fda000780c0ff */
[----:B------:R-:W-:Y:S05]  /*5780*/  @P0 BRA `(.L_x_120) ;  /* 0xfffffff400440947 */ /* 0x000fea000383ffff */
[----:B------:R-:W-:Y:S05]  /*5790*/  BSYNC B0 ;  /* 0x0000000000007941 */ /* 0x000fea0003800000 */
.L_x_109:
[----:B------:R-:W-:-:S03]  /*57a0*/  UMOV UR8, 0xffffffff ;  /* 0xffffffff00087882 */ /* 0x000fc60000000000 */
[----:B------:R-:W-:Y:S05]  /*57b0*/  BRA.DIV UR8, `(.L_x_121) ;  /* 0x0000000608c87947 */ /* 0x000fea000b800000 */
[----:B------:R-:W-:-:S13]  /*57c0*/  ELECT P6, URZ, PT ;  /* 0x00000000003f782f */ /* 0x000fda00038c0000 */
.L_x_140:
[----:B------:R-:W-:Y:S04]  /*57d0*/  BSSY B0, `(.L_x_122) ;  /* 0x0000058000007945 */ /* 0x000fe80003800000 */
[----:B------:R-:W-:Y:S05]  /*57e0*/  @!P6 BRA `(.L_x_123) ;  /* 0x000000040058e947 */ /* 0x000fea0003800000 */
[----:B------:R-:W-:-:S04]  /*57f0*/  LOP3.LUT R19, R19, 0x2, RZ, 0xfc, !PT ;  /* 0x0000000213137812 */ /* 0x000fc800078efcff */
[----:B------:R-:W-:-:S13]  /*5800*/  ISETP.NE.AND P0, PT, R19, 0x3, PT ;  /* 0x000000031300780c */ /* 0x000fda0003f05270 */
[----:B------:R-:W-:Y:S05]  /*5810*/  @!P0 BRA `(.L_x_124) ;  /* 0x0000000000048947 */ /* 0x000fea0003800000 */
[----:B------:R-:W-:Y:S01]  /*5820*/  BPT.TRAP 0x1 ;  /* 0x000000040000795c */ /* 0x000fe20000300000 */
.L_x_124:
[----:B------:R-:W0:Y:S01]  /*5830*/  S2R R3, SR_CgaCtaId ;  /* 0x0000000000037919 */ /* 0x000e220000008800 */
[----:B------:R-:W-:-:S04]  /*5840*/  MOV R2, 0x400 ;  /* 0x0000040000027802 */ /* 0x000fc80000000f00 */
[----:B0-----:R-:W-:Y:S02]  /*5850*/  LEA R3, R3, R2, 0x18 ;  /* 0x0000000203037211 */ /* 0x001fe400078ec0ff */
[----:B------:R-:W-:-:S03]  /*5860*/  SHF.L.U32 R2, R0, 0x1f, RZ ;  /* 0x0000001f00027819 */ /* 0x000fc600000006ff */
[----:B------:R-:W-:-:S04]  /*5870*/  VIADD R3, R3, 0x48 ;  /* 0x0000004803037836 */ /* 0x000fc80000000000 */
[C---:B------:R-:W-:Y:S02]  /*5880*/  IMAD R7, R12.reuse, 0x8, R3 ;  /* 0x000000080c077824 */ /* 0x040fe400078e0203 */
[----:B------:R-:W-:Y:S02]  /*5890*/  VIADD R12, R12, 0x1 ;  /* 0x000000010c0c7836 */ /* 0x000fe40000000000 */
[----:B------:R-:W0:Y:S03]  /*58a0*/  SYNCS.PHASECHK.TRANS64.TRYWAIT P0, [R7+URZ], R2 ;  /* 0x00000002070075a7 */ /* 0x000e26000800017f */
[----:B------:R-:W-:-:S04]  /*58b0*/  ISETP.NE.AND P1, PT, R12, 0x9, PT ;  /* 0x000000090c00780c */ /* 0x000fc80003f25270 */
[----:B------:R-:W-:Y:S02]  /*58c0*/  SEL R5, RZ, 0x1, P1 ;  /* 0x00000001ff057807 */ /* 0x000fe40000800000 */
[----:B------:R-:W-:Y:S02]  /*58d0*/  SEL R12, R12, RZ, P1 ;  /* 0x000000ff0c0c7207 */ /* 0x000fe40000800000 */
[----:B------:R-:W-:-:S03]  /*58e0*/  LOP3.LUT R5, R0, R5, RZ, 0x3c, !PT ;  /* 0x0000000500057212 */ /* 0x000fc600078e3cff */
[----:B------:R-:W-:Y:S01]  /*58f0*/  IMAD R9, R12, 0x8, R3 ;  /* 0x000000080c097824 */ /* 0x000fe200078e0203 */
[----:B------:R-:W-:Y:S01]  /*5900*/  SHF.L.U32 R4, R5, 0x1f, RZ ;  /* 0x0000001f05047819 */ /* 0x000fe200000006ff */
[----:B0-----:R-:W-:Y:S06]  /*5910*/  @!P0 BRA `(.L_x_125) ;  /* 0x0000000400908947 */ /* 0x001fec0003800000 */
.L_x_141:
[----:B------:R-:W1:Y:S01]  /*5920*/  SYNCS.PHASECHK.TRANS64.TRYWAIT P0, [R9+URZ], R4 ;  /* 0x00000004090075a7 */ /* 0x000e62000800017f */
[----:B------:R-:W-:-:S05]  /*5930*/  VIADD R0, R12, 0x1 ;  /* 0x000000010c007836 */ /* 0x000fca0000000000 */
[----:B------:R-:W-:-:S04]  /*5940*/  ISETP.NE.AND P1, PT, R0, 0x9, PT ;  /* 0x000000090000780c */ /* 0x000fc80003f25270 */
[----:B0-----:R-:W-:Y:S02]  /*5950*/  SEL R2, RZ, 0x1, P1 ;  /* 0x00000001ff027807 */ /* 0x001fe40000800000 */
[----:B------:R-:W-:Y:S02]  /*5960*/  SEL R0, R0, RZ, P1 ;  /* 0x000000ff00007207 */ /* 0x000fe40000800000 */
[----:B------:R-:W-:-:S03]  /*5970*/  LOP3.LUT R7, R5, R2, RZ, 0x3c, !PT ;  /* 0x0000000205077212 */ /* 0x000fc600078e3cff */
[----:B------:R-:W-:Y:S01]  /*5980*/  IMAD R6, R0, 0x8, R3 ;  /* 0x0000000800067824 */ /* 0x000fe200078e0203 */
[----:B------:R-:W-:Y:S01]  /*5990*/  SHF.L.U32 R5, R7, 0x1f, RZ ;  /* 0x0000001f07057819 */ /* 0x000fe200000006ff */
[----:B-1----:R-:W-:Y:S06]  /*59a0*/  @!P0 BRA `(.L_x_126) ;  /* 0x0000000400808947 */ /* 0x002fec0003800000 */
.L_x_142:
[----:B------:R-:W1:Y:S01]  /*59b0*/  SYNCS.PHASECHK.TRANS64.TRYWAIT P0, [R6+URZ], R5 ;  /* 0x00000005060075a7 */ /* 0x000e62000800017f */
[----:B------:R-:W-:-:S05]  /*59c0*/  VIADD R0, R0, 0x1 ;  /* 0x0000000100007836 */ /* 0x000fca0000000000 */
[----:B------:R-:W-:-:S04]  /*59d0*/  ISETP.NE.AND P1, PT, R0, 0x9, PT ;  /* 0x000000090000780c */ /* 0x000fc80003f25270 */
[----:B------:R-:W-:Y:S02]  /*59e0*/  SEL R2, RZ, 0x1, P1 ;  /* 0x00000001ff027807 */ /* 0x000fe40000800000 */
[----:B------:R-:W-:Y:S02]  /*59f0*/  SEL R0, R0, RZ, P1 ;  /* 0x000000ff00007207 */ /* 0x000fe40000800000 */
[----:B------:R-:W-:-:S03]  /*5a00*/  LOP3.LUT R7, R7, R2, RZ, 0x3c, !PT ;  /* 0x0000000207077212 */ /* 0x000fc600078e3cff */
[----:B0-----:R-:W-:Y:S01]  /*5a10*/  IMAD R9, R0, 0x8, R3 ;  /* 0x0000000800097824 */ /* 0x001fe200078e0203 */
[----:B------:R-:W-:Y:S01]  /*5a20*/  SHF.L.U32 R4, R7, 0x1f, RZ ;  /* 0x0000001f07047819 */ /* 0x000fe200000006ff */
[----:B-1----:R-:W-:Y:S06]  /*5a30*/  @!P0 BRA `(.L_x_127) ;  /* 0x0000000400708947 */ /* 0x002fec0003800000 */
.L_x_143:
        /* <DEDUP_REMOVED lines=9> */
.L_x_144:
        /* <DEDUP_REMOVED lines=9> */
.L_x_145:
        /* <DEDUP_REMOVED lines=9> */
.L_x_146:
        /* <DEDUP_REMOVED lines=9> */
.L_x_147:
[----:B------:R-:W1:Y:S01]  /*5c80*/  SYNCS.PHASECHK.TRANS64.TRYWAIT P0, [R9+URZ], R4 ;  /* 0x00000004090075a7 */ /* 0x000e62000800017f */
[----:B------:R-:W-:-:S05]  /*5c90*/  VIADD R0, R0, 0x1 ;  /* 0x0000000100007836 */ /* 0x000fca0000000000 */
[----:B------:R-:W-:-:S04]  /*5ca0*/  ISETP.NE.AND P1, PT, R0, 0x9, PT ;  /* 0x000000090000780c */ /* 0x000fc80003f25270 */
[----:B------:R-:W-:Y:S02]  /*5cb0*/  SEL R2, RZ, 0x1, P1 ;  /* 0x00000001ff027807 */ /* 0x000fe40000800000 */
[----:B------:R-:W-:Y:S02]  /*5cc0*/  SEL R0, R0, RZ, P1 ;  /* 0x000000ff00007207 */ /* 0x000fe40000800000 */
[----:B------:R-:W-:Y:S01]  /*5cd0*/  LOP3.LUT R2, R7, R2, RZ, 0x3c, !PT ;  /* 0x0000000207027212 */ /* 0x000fe200078e3cff */
[----:B-1----:R-:W-:Y:S06]  /*5ce0*/  @!P0 BRA `(.L_x_132) ;  /* 0x0000000400288947 */ /* 0x002fec0003800000 */
.L_x_148:
[----:B------:R-:W-:Y:S01]  /*5cf0*/  IMAD R3, R0, 0x8, R3 ;  /* 0x0000000800037824 */ /* 0x000fe200078e0203 */
[----:B------:R-:W-:-:S07]  /*5d00*/  SHF.L.U32 R0, R2, 0x1f, RZ ;  /* 0x0000001f02007819 */ /* 0x000fce00000006ff */
.L_x_133:
[----:B--2---:R2:W3:Y:S02]  /*5d10*/  SYNCS.PHASECHK.TRANS64.TRYWAIT P0, [R3+URZ], R0 ;  /* 0x00000000030075a7 */ /* 0x0044e4000800017f */
[----:B---3--:R-:W-:Y:S05]  /*5d20*/  @!P0 NANOSLEEP.SYNCS 0x989680 ;  /* 0x009896800000895d */ /* 0x008fea0003900000 */
[----:B------:R-:W3:Y:S02]  /*5d30*/  @!P0 SYNCS.PHASECHK.TRANS64 P0, [R3+URZ], R0 ;  /* 0x00000000030085a7 */ /* 0x000ee4000800007f */
[----:B---3--:R-:W-:Y:S05]  /*5d40*/  @!P0 BRA `(.L_x_133) ;  /* 0xfffffffc00f08947 */ /* 0x008fea000383ffff */
.L_x_123:
[----:B------:R-:W-:Y:S05]  /*5d50*/  BSYNC B0 ;  /* 0x0000000000007941 */ /* 0x000fea0003800000 */
.L_x_122:
[----:B------:R-:W-:Y:S05]  /*5d60*/  EXIT ;  /* 0x000000000000794d */ /* 0x000fea0003800000 */
.L_x_22:
[----:B---3--:R3:W4:Y:S02]  /*5d70*/  SYNCS.PHASECHK.TRANS64.TRYWAIT P1, [R3+URZ], R0 ;  /* 0x00000000030075a7 */ /* 0x008724000802017f */
[----:B----4-:R-:W-:Y:S05]  /*5d80*/  @!P1 NANOSLEEP.SYNCS 0x989680 ;  /* 0x009896800000995d */ /* 0x010fea0003900000 */
[----:B------:R-:W4:Y:S02]  /*5d90*/  @!P1 SYNCS.PHASECHK.TRANS64 P1, [R3+URZ], R0 ;  /* 0x00000000030095a7 */ /* 0x000f24000802007f */
[----:B----4-:R-:W-:Y:S05]  /*5da0*/  @!P1 BRA `(.L_x_22) ;  /* 0xfffffffc00f09947 */ /* 0x010fea000383ffff */
[----:B------:R-:W-:Y:S05]  /*5db0*/  BRA `(.L_x_21) ;  /* 0xffffffb800087947 */ /* 0x000fea000383ffff */
.L_x_27:
[----:B-1----:R1:W2:Y:S02]  /*5dc0*/  SYNCS.PHASECHK.TRANS64.TRYWAIT P1, [R5+URZ], R4 ;  /* 0x00000004050075a7 */ /* 0x0022a4000802017f */
[----:B--2---:R-:W-:Y:S05]  /*5dd0*/  @!P1 NANOSLEEP.SYNCS 0x989680 ;  /* 0x009896800000995d */ /* 0x004fea0003900000 */
[----:B------:R-:W2:Y:S02]  /*5de0*/  @!P1 SYNCS.PHASECHK.TRANS64 P1, [R5+URZ], R4 ;  /* 0x00000004050095a7 */ /* 0x000ea4000802007f */
[----:B--2---:R-:W-:Y:S05]  /*5df0*/  @!P1 BRA `(.L_x_27) ;  /* 0xfffffffc00f09947 */ /* 0x004fea000383ffff */
[----:B------:R-:W-:Y:S05]  /*5e00*/  BRA `(.L_x_26) ;  /* 0xffffffb800f87947 */ /* 0x000fea000383ffff */
.L_x_110:
[----:B------:R-:W-:Y:S01]  /*5e10*/  BSSY B1, `(.L_x_134) ;  /* 0x0000006000017945 */ /* 0x000fe20003800000 */
[----:B------:R-:W-:-:S07]  /*5e20*/  IMAD.MOV.U32 R15, RZ, RZ, -0x1 ;  /* 0xffffffffff0f7424 */ /* 0x000fce00078e00ff */
[----:B------:R-:W-:Y:S05]  /*5e30*/  WARPSYNC.COLLECTIVE R15, `(.L_x_135) ;  /* 0x000000000f0c7348 */ /* 0x000fea0003c00000 */
[----:B------:R-:W-:Y:S02]  /*5e40*/  ELECT P6, UR62, PT ;  /* 0x00000000003e782f */ /* 0x000fe400038c0000 */
[----:B------:R-:W-:Y:S01]  /*5e50*/  MOV R14, UR62 ;  /* 0x0000003e000e7c02 */ /* 0x000fe20008000f00 */
[----:B------:R-:W-:Y:S10]  /*5e60*/  ENDCOLLECTIVE ;  /* 0x000000000000791b */ /* 0x000ff40003800000 */
.L_x_135:
[----:B------:R-:W-:Y:S05]  /*5e70*/  BSYNC B1 ;  /* 0x0000000000017941 */ /* 0x000fea0003800000 */
.L_x_134:
[----:B------:R-:W-:Y:S05]  /*5e80*/  BRA `(.L_x_136) ;  /* 0xffffffec00907947 */ /* 0x000fea000383ffff */
.L_x_113:
[----:B0-----:R0:W1:Y:S02]  /*5e90*/  SYNCS.PHASECHK.TRANS64.TRYWAIT P0, [R14+URZ+0x48], R7 ;  /* 0x000048070e0075a7 */ /* 0x001064000800017f */
[----:B-1----:R-:W-:Y:S05]  /*5ea0*/  @!P0 NANOSLEEP.SYNCS 0x989680 ;  /* 0x009896800000895d */ /* 0x002fea0003900000 */
[----:B------:R-:W1:Y:S02]  /*5eb0*/  @!P0 SYNCS.PHASECHK.TRANS64 P0, [R14+URZ+0x48], R7 ;  /* 0x000048070e0085a7 */ /* 0x000e64000800007f */
[----:B-1----:R-:W-:Y:S05]  /*5ec0*/  @!P0 BRA `(.L_x_113) ;  /* 0xfffffffc00f08947 */ /* 0x002fea000383ffff */
[----:B------:R-:W-:Y:S05]  /*5ed0*/  BRA `(.L_x_137) ;  /* 0xffffffec00cc7947 */ /* 0x000fea000383ffff */
.L_x_121:
[----:B------:R-:W-:Y:S01]  /*5ee0*/  BSSY B0, `(.L_x_138) ;  /* 0x0000006000007945 */ /* 0x000fe20003800000 */
[----:B------:R-:W-:-:S07]  /*5ef0*/  IMAD.MOV.U32 R15, RZ, RZ, -0x1 ;  /* 0xffffffffff0f7424 */ /* 0x000fce00078e00ff */
[----:B------:R-:W-:Y:S05]  /*5f00*/  WARPSYNC.COLLECTIVE R15, `(.L_x_139) ;  /* 0x000000000f0c7348 */ /* 0x000fea0003c00000 */
[----:B------:R-:W-:Y:S02]  /*5f10*/  ELECT P6, UR62, PT ;  /* 0x00000000003e782f */ /* 0x000fe400038c0000 */
[----:B------:R-:W-:Y:S01]  /*5f20*/  MOV R14, UR62 ;  /* 0x0000003e000e7c02 */ /* 0x000fe20008000f00 */
[----:B------:R-:W-:Y:S10]  /*5f30*/  ENDCOLLECTIVE ;  /* 0x000000000000791b */ /* 0x000ff40003800000 */
.L_x_139:
[----:B------:R-:W-:Y:S05]  /*5f40*/  BSYNC B0 ;  /* 0x0000000000007941 */ /* 0x000fea0003800000 */
.L_x_138:
[----:B------:R-:W-:Y:S05]  /*5f50*/  BRA `(.L_x_140) ;  /* 0xfffffff8001c7947 */ /* 0x000fea000383ffff */
.L_x_125:
[----:B0-----:R0:W1:Y:S02]  /*5f60*/  SYNCS.PHASECHK.TRANS64.TRYWAIT P0, [R7+URZ], R2 ;  /* 0x00000002070075a7 */ /* 0x001064000800017f */
[----:B-1----:R-:W-:Y:S05]  /*5f70*/  @!P0 NANOSLEEP.SYNCS 0x989680 ;  /* 0x009896800000895d */ /* 0x002fea0003900000 */
[----:B------:R-:W1:Y:S02]  /*5f80*/  @!P0 SYNCS.PHASECHK.TRANS64 P0, [R7+URZ], R2 ;  /* 0x00000002070085a7 */ /* 0x000e64000800007f */
[----:B-1----:R-:W-:Y:S05]  /*5f90*/  @!P0 BRA `(.L_x_125) ;  /* 0xfffffffc00f08947 */ /* 0x002fea000383ffff */
[----:B------:R-:W-:Y:S05]  /*5fa0*/  BRA `(.L_x_141) ;  /* 0xfffffff8005c7947 */ /* 0x000fea000383ffff */
.L_x_126:
[----:B0-----:R0:W1:Y:S02]  /*5fb0*/  SYNCS.PHASECHK.TRANS64.TRYWAIT P0, [R9+URZ], R4 ;  /* 0x00000004090075a7 */ /* 0x001064000800017f */
[----:B-1----:R-:W-:Y:S05]  /*5fc0*/  @!P0 NANOSLEEP.SYNCS 0x989680 ;  /* 0x009896800000895d */ /* 0x002fea0003900000 */
[----:B------:R-:W1:Y:S02]  /*5fd0*/  @!P0 SYNCS.PHASECHK.TRANS64 P0, [R9+URZ], R4 ;  /* 0x00000004090085a7 */ /* 0x000e64000800007f */
[----:B-1----:R-:W-:Y:S05]  /*5fe0*/  @!P0 BRA `(.L_x_126) ;  /* 0xfffffffc00f08947 */ /* 0x002fea000383ffff */
[----:B------:R-:W-:Y:S05]  /*5ff0*/  BRA `(.L_x_142) ;  /* 0xfffffff8006c7947 */ /* 0x000fea000383ffff */
.L_x_127:
[----:B0-----:R0:W1:Y:S02]  /*6000*/  SYNCS.PHASECHK.TRANS64.TRYWAIT P0, [R6+URZ], R5 ;  /* 0x00000005060075a7 */ /* 0x001064000800017f */
[----:B-1----:R-:W-:Y:S05]  /*6010*/  @!P0 NANOSLEEP.SYNCS 0x989680 ;  /* 0x009896800000895d */ /* 0x002fea0003900000 */
[----:B------:R-:W1:Y:S02]  /*6020*/  @!P0 SYNCS.PHASECHK.TRANS64 P0, [R6+URZ], R5 ;  /* 0x00000005060085a7 */ /* 0x000e64000800007f */
[----:B-1----:R-:W-:Y:S05]  /*6030*/  @!P0 BRA `(.L_x_127) ;  /* 0xfffffffc00f08947 */ /* 0x002fea000383ffff */
[----:B------:R-:W-:Y:S05]  /*6040*/  BRA `(.L_x_143) ;  /* 0xfffffff8007c7947 */ /* 0x000fea000383ffff */
.L_x_128:
[----:B0-----:R0:W1:Y:S02]  /*6050*/  SYNCS.PHASECHK.TRANS64.TRYWAIT P0, [R9+URZ], R4 ;  /* 0x00000004090075a7 */ /* 0x001064000800017f */
[----:B-1----:R-:W-:Y:S05]  /*6060*/  @!P0 NANOSLEEP.SYNCS 0x989680 ;  /* 0x009896800000895d */ /* 0x002fea0003900000 */
[----:B------:R-:W1:Y:S02]  /*6070*/  @!P0 SYNCS.PHASECHK.TRANS64 P0, [R9+URZ], R4 ;  /* 0x00000004090085a7 */ /* 0x000e64000800007f */
[----:B-1----:R-:W-:Y:S05]  /*6080*/  @!P0 BRA `(.L_x_128) ;  /* 0xfffffffc00f08947 */ /* 0x002fea000383ffff */
[----:B------:R-:W-:Y:S05]  /*6090*/  BRA `(.L_x_144) ;  /* 0xfffffff8008c7947 */ /* 0x000fea000383ffff */
.L_x_129:
[----:B0-----:R0:W1:Y:S02]  /*60a0*/  SYNCS.PHASECHK.TRANS64.TRYWAIT P0, [R6+URZ], R5 ;  /* 0x00000005060075a7 */ /* 0x001064000800017f */
[----:B-1----:R-:W-:Y:S05]  /*60b0*/  @!P0 NANOSLEEP.SYNCS 0x989680 ;  /* 0x009896800000895d */ /* 0x002fea0003900000 */
[----:B------:R-:W1:Y:S02]  /*60c0*/  @!P0 SYNCS.PHASECHK.TRANS64 P0, [R6+URZ], R5 ;  /* 0x00000005060085a7 */ /* 0x000e64000800007f */
[----:B-1----:R-:W-:Y:S05]  /*60d0*/  @!P0 BRA `(.L_x_129) ;  /* 0xfffffffc00f08947 */ /* 0x002fea000383ffff */
[----:B------:R-:W-:Y:S05]  /*60e0*/  BRA `(.L_x_145) ;  /* 0xfffffff8009c7947 */ /* 0x000fea000383ffff */
.L_x_130:
[----:B0-----:R0:W1:Y:S02]  /*60f0*/  SYNCS.PHASECHK.TRANS64.TRYWAIT P0, [R9+URZ], R4 ;  /* 0x00000004090075a7 */ /* 0x001064000800017f */
[----:B-1----:R-:W-:Y:S05]  /*6100*/  @!P0 NANOSLEEP.SYNCS 0x989680 ;  /* 0x009896800000895d */ /* 0x002fea0003900000 */
[----:B------:R-:W1:Y:S02]  /*6110*/  @!P0 SYNCS.PHASECHK.TRANS64 P0, [R9+URZ], R4 ;  /* 0x00000004090085a7 */ /* 0x000e64000800007f */
[----:B-1----:R-:W-:Y:S05]  /*6120*/  @!P0 BRA `(.L_x_130) ;  /* 0xfffffffc00f08947 */ /* 0x002fea000383ffff */
[----:B------:R-:W-:Y:S05]  /*6130*/  BRA `(.L_x_146) ;  /* 0xfffffff800ac7947 */ /* 0x000fea000383ffff */
.L_x_131:
[----:B0-----:R0:W1:Y:S02]  /*6140*/  SYNCS.PHASECHK.TRANS64.TRYWAIT P0, [R6+URZ], R5 ;  /* 0x00000005060075a7 */ /* 0x001064000800017f */
[----:B-1----:R-:W-:Y:S05]  /*6150*/  @!P0 NANOSLEEP.SYNCS 0x989680 ;  /* 0x009896800000895d */ /* 0x002fea0003900000 */
[----:B------:R-:W1:Y:S02]  /*6160*/  @!P0 SYNCS.PHASECHK.TRANS64 P0, [R6+URZ], R5 ;  /* 0x00000005060085a7 */ /* 0x000e64000800007f */
[----:B-1----:R-:W-:Y:S05]  /*6170*/  @!P0 BRA `(.L_x_131) ;  /* 0xfffffffc00f08947 */ /* 0x002fea000383ffff */
[----:B------:R-:W-:Y:S05]  /*6180*/  BRA `(.L_x_147) ;  /* 0xfffffff800bc7947 */ /* 0x000fea000383ffff */
.L_x_132:
[----:B-1----:R1:W2:Y:S02]  /*6190*/  SYNCS.PHASECHK.TRANS64.TRYWAIT P0, [R9+URZ], R4 ;  /* 0x00000004090075a7 */ /* 0x0022a4000800017f */
[----:B--2---:R-:W-:Y:S05]  /*61a0*/  @!P0 NANOSLEEP.SYNCS 0x989680 ;  /* 0x009896800000895d */ /* 0x004fea0003900000 */
[----:B------:R-:W2:Y:S02]  /*61b0*/  @!P0 SYNCS.PHASECHK.TRANS64 P0, [R9+URZ], R4 ;  /* 0x00000004090085a7 */ /* 0x000ea4000800007f */
[----:B--2---:R-:W-:Y:S05]  /*61c0*/  @!P0 BRA `(.L_x_132) ;  /* 0xfffffffc00f08947 */ /* 0x004fea000383ffff */
[----:B------:R-:W-:Y:S05]  /*61d0*/  BRA `(.L_x_148) ;  /* 0xfffffff800c47947 */ /* 0x000fea000383ffff */
.L_x_149:
[----:B------:R-:W-:-:S00]  /*61e0*/  BRA `(.L_x_149) ;  /* 0xfffffffc00fc7947 */ /* 0x000fc0000383ffff */
[----:B------:R-:W-:-:S00]  /*61f0*/  NOP ;  /* 0x0000000000007918 */ /* 0x000fc00000000000 */
        /* <DEDUP_REMOVED lines=8> */
.L_x_150:


//--------------------- .nv.global.init           --------------------------
	.section	.nv.global.init,"aw",@progbits
.nv.global.init:
	.type		$str$22,@object
	.size		$str$22,($str$23 - $str$22)
$str$22:
        /*0000*/ 	.byte	0x6b, 0x5f, 0x74, 0x69, 0x6c, 0x65, 0x5f, 0x63, 0x6f, 0x75, 0x6e, 0x74, 0x20, 0x3e, 0x3d, 0x20
        /*0010*/ 	.byte	0x31, 0x00
	.type		$str$23,@object
	.size		$str$23,(__unnamed_1 - $str$23)
$str$23:
        /*0012*/ 	.byte	0x2f, 0x74, 0x6d, 0x70, 0x2f, 0x63, 0x75, 0x74, 0x6c, 0x61, 0x73, 0x73, 0x5f, 0x73, 0x77, 0x65
        /*0022*/ 	.byte	0x65, 0x70, 0x5f, 0x73, 0x72, 0x63, 0x2f, 0x69, 0x6e, 0x63, 0x6c, 0x75, 0x64, 0x65, 0x2f, 0x63
        /*0032*/ 	.byte	0x75, 0x74, 0x6c, 0x61, 0x73, 0x73, 0x2f, 0x67, 0x65, 0x6d, 0x6d, 0x2f, 0x63, 0x6f, 0x6c, 0x6c
        /*0042*/ 	.byte	0x65, 0x63, 0x74, 0x69, 0x76, 0x65, 0x2f, 0x73, 0x6d, 0x39, 0x30, 0x5f, 0x6d, 0x6d, 0x61, 0x5f
        /*0052*/ 	.byte	0x74, 0x6d, 0x61, 0x5f, 0x67, 0x6d, 0x6d, 0x61, 0x5f, 0x73, 0x73, 0x5f, 0x77, 0x61, 0x72, 0x70
        /*0062*/ 	.byte	0x73, 0x70, 0x65, 0x63, 0x69, 0x61, 0x6c, 0x69, 0x7a, 0x65, 0x64, 0x2e, 0x68, 0x70, 0x70, 0x00
	.type		__unnamed_1,@object
	.size		__unnamed_1,(.L_0 - __unnamed_1)
__unnamed_1:
        /*0072*/ 	.byte	0x76, 0x6f, 0x69, 0x64, 0x20, 0x63, 0x75, 0x74, 0x6c, 0x61, 0x73, 0x73, 0x3a, 0x3a, 0x67, 0x65
        /* <DEDUP_REMOVED lines=173> */
        /*0b52*/ 	.byte	0x69, 0x74, 0x79, 0x5d, 0x00
.L_0:


//--------------------- .nv.shared._ZN7cutlass13device_kernelINS_4gemm6kernel13GemmUniversalIN4cute5tupleIJiiiiEEENS1_10collective13CollectiveMmaINS1_34MainloopSm90TmaGmmaWarpSpecializedILi9ENS5_IJNS4_1CILi2EEENSA_ILi4EEENSA_ILi1EEEEEENS1_35KernelTmaWarpSpecializedCooperativeEEENS5_IJNSA_ILi128EEENSA_ILi64EEESH_EEEaNS5_IJlSD_lEEEaSK_NS4_8TiledMMAINS4_8MMA_AtomIJNS4_4SM904GMMA26MMA_64x64x32_S32S8S8_SS_TNEEEENS4_6LayoutINS5_IJSB_SD_SD_EEENS5_IJSD_NSA_ILi0EEEST_EEEEENS5_IJNS4_10UnderscoreESW_SW_EEEEENS4_23SM90_TMA_LOAD_MULTICASTENS4_14ComposedLayoutINS4_7SwizzleILi3ELi4ELi3EEENS4_18smem_ptr_flag_bitsILi8EEENSR_INS5_IJNSA_ILi8EEESH_EEENS5_IJSH_SD_EEEEEEEvNS4_8identityESZ_S19_vS1A_EENS_8epilogue10collective6detail29Sm90TmaWarpSpecializedAdapterINS1D_15DefaultEpilogueIaSK_SK_NS1C_6thread17LinearCombinationIaLi1EiiLNS1H_9ScaleType4KindE0ELNS_15FloatRoundStyleE2EaEENS1_15EpilogueDefaultEEEEEvvEEEEvNT_6ParamsE --------------------------
	.section	.nv.shared._ZN7cutlass13device_kernelINS_4gemm6kernel13GemmUniversalIN4cute5tupleIJiiiiEEENS1_10collective13CollectiveMmaINS1_34MainloopSm90TmaGmmaWarpSpecializedILi9ENS5_IJNS4_1CILi2EEENSA_ILi4EEENSA_ILi1EEEEEENS1_35KernelTmaWarpSpecializedCooperativeEEENS5_IJNSA_ILi128EEENSA_ILi64EEESH_EEEaNS5_IJlSD_lEEEaSK_NS4_8TiledMMAINS4_8MMA_AtomIJNS4_4SM904GMMA26MMA_64x64x32_S32S8S8_SS_TNEEEENS4_6LayoutINS5_IJSB_SD_SD_EEENS5_IJSD_NSA_ILi0EEEST_EEEEENS5_IJNS4_10UnderscoreESW_SW_EEEEENS4_23SM90_TMA_LOAD_MULTICASTENS4_14ComposedLayoutINS4_7SwizzleILi3ELi4ELi3EEENS4_18smem_ptr_flag_bitsILi8EEENSR_INS5_IJNSA_ILi8EEESH_EEENS5_IJSH_SD_EEEEEEEvNS4_8identityESZ_S19_vS1A_EENS_8epilogue10collective6detail29Sm90TmaWarpSpecializedAdapterINS1D_15DefaultEpilogueIaSK_SK_NS1C_6thread17LinearCombinationIaLi1EiiLNS1H_9ScaleType4KindE0ELNS_15FloatRoundStyleE2EaEENS1_15EpilogueDefaultEEEEEvvEEEEvNT_6ParamsE,"aw",@nobits
	.sectionflags	@""
	.align	16
	.zero		1024


//--------------------- .nv.shared.reserved.0     --------------------------
	.section	.nv.shared.reserved.0,"aw",@nobits
	.weak		__nv_reservedSMEM_offset_0_alias
	.size		__nv_reservedSMEM_offset_0_alias, 0, 0
	.other		__nv_reservedSMEM_offset_0_alias,@"STO_CUDA_RESERVED_SHARED STV_DEFAULT"
__nv_reservedSMEM_offset_0_alias:
	.zero		0


//--------------------- .nv.global                --------------------------
	.section	.nv.global,"aw",@nobits
.nv.global:
	.type		_ZN40_INTERNAL_ad217ee8_4_k_cu_9f27b026_220834cute1_E,@object
	.size		_ZN40_INTERNAL_ad217ee8_4_k_cu_9f27b026_220834cute1_E,(_ZN40_INTERNAL_ad217ee8_4_k_cu_9f27b026_220834cuda3std3__45__cpo6cbeginE - _ZN40_INTERNAL_ad217ee8_4_k_cu_9f27b026_220834cute1_E)
_ZN40_INTERNAL_ad217ee8_4_k_cu_9f27b026_220834cute1_E:
	.zero		1
	.type		_ZN40_INTERNAL_ad217ee8_4_k_cu_9f27b026_220834cuda3std3__45__cpo6cbeginE,@object
	.size		_ZN40_INTERNAL_ad217ee8_4_k_cu_9f27b026_220834cuda3std3__45__cpo6cbeginE,(_ZN40_INTERNAL_ad217ee8_4_k_cu_9f27b026_220834cuda3std3__48in_placeE - _ZN40_INTERNAL_ad217ee8_4_k_cu_9f27b026_220834cuda3std3__45__cpo6cbeginE)
_ZN40_INTERNAL_ad217ee8_4_k_cu_9f27b026_220834cuda3std3__45__cpo6cbeginE:
	.zero		1
	.type		_ZN40_INTERNAL_ad217ee8_4_k_cu_9f27b026_220834cuda3std3__48in_placeE,@object
	.size		_ZN40_INTERNAL_ad217ee8_4_k_cu_9f27b026_220834cuda3std3__48in_placeE,(_ZN40_INTERNAL_ad217ee8_4_k_cu_9f27b026_220834cuda3std6ranges3__45__cpo9iter_moveE - _ZN40_INTERNAL_ad217ee8_4_k_cu_9f27b026_220834cuda3std3__48in_placeE)
_ZN40_INTERNAL_ad217ee8_4_k_cu_9f27b026_220834cuda3std3__48in_placeE:
	.zero		1
	.type		_ZN40_INTERNAL_ad217ee8_4_k_cu_9f27b026_220834cuda3std6ranges3__45__cpo9iter_moveE,@object
	.size		_ZN40_INTERNAL_ad217ee8_4_k_cu_9f27b026_220834cuda3std6ranges3__45__cpo9iter_moveE,(_ZN40_INTERNAL_ad217ee8_4_k_cu_9f27b026_220834cuda3std3__45__cpo5beginE - _ZN40_INTERNAL_ad217ee8_4_k_cu_9f27b026_220834cuda3std6ranges3__45__cpo9iter_moveE)
_ZN40_INTERNAL_ad217ee8_4_k_cu_9f27b026_220834cuda3std6ranges3__45__cpo9iter_moveE:
	.zero		1
	.type		_ZN40_INTERNAL_ad217ee8_4_k_cu_9f27b026_220834cuda3std3__45__cpo5beginE,@object
	.size		_ZN40_INTERNAL_ad217ee8_4_k_cu_9f27b026_220834cuda3std3__45__cpo5beginE,(_ZN40_INTERNAL_ad217ee8_4_k_cu_9f27b026_220834cuda3std3__442_GLOBAL__N__ad217ee8_4_k_cu_9f27b026_220836ignoreE - _ZN40_INTERNAL_ad217ee8_4_k_cu_9f27b026_220834cuda3std3__45__cpo5beginE)
_ZN40_INTERNAL_ad217ee8_4_k_cu_9f27b026_220834cuda3std3__45__cpo5beginE:
	.zero		1
	.type		_ZN40_INTERNAL_ad217ee8_4_k_cu_9f27b026_220834cuda3std3__442_GLOBAL__N__ad217ee8_4_k_cu_9f27b026_220836ignoreE,@object
	.size		_ZN40_INTERNAL_ad217ee8_4_k_cu_9f27b026_220834cuda3std3__442_GLOBAL__N__ad217ee8_4_k_cu_9f27b026_220836ignoreE,(_ZN40_INTERNAL_ad217ee8_4_k_cu_9f27b026_220834cute7productE - _ZN40_INTERNAL_ad217ee8_4_k_cu_9f27b026_220834cuda3std3__442_GLOBAL__N__ad217ee8_4_k_cu_9f27b026_220836ignoreE)
_ZN40_INTERNAL_ad217ee8_4_k_cu_9f27b026_220834cuda3std3__442_GLOBAL__N__ad217ee8_4_k_cu_9f27b026_220836ignoreE:
	.zero		1
	.type		_ZN40_INTERNAL_ad217ee8_4_k_cu_9f27b026_220834cute7productE,@object
	.size		_ZN40_INTERNAL_ad217ee8_4_k_cu_9f27b026_220834cute7productE,(_ZN40_INTERNAL_ad217ee8_4_k_cu_9f27b026_220834cuda3std3__45__cpo3endE - _ZN40_INTERNAL_ad217ee8_4_k_cu_9f27b026_220834cute7productE)
_ZN40_INTERNAL_ad217ee8_4_k_cu_9f27b026_220834cute7productE:
	.zero		1
	.type		_ZN40_INTERNAL_ad217ee8_4_k_cu_9f27b026_220834cuda3std3__45__cpo3endE,@object
	.size		_ZN40_INTERNAL_ad217ee8_4_k_cu_9f27b026_220834cuda3std3__45__cpo3endE,(_ZN40_INTERNAL_ad217ee8_4_k_cu_9f27b026_220834cuda3std3__419piecewise_constructE - _ZN40_INTERNAL_ad217ee8_4_k_cu_9f27b026_220834cuda3std3__45__cpo3endE)
_ZN40_INTERNAL_ad217ee8_4_k_cu_9f27b026_220834cuda3std3__45__cpo3endE:
	.zero		1
	.type		_ZN40_INTERNAL_ad217ee8_4_k_cu_9f27b026_220834cuda3std3__419piecewise_constructE,@object
	.size		_ZN40_INTERNAL_ad217ee8_4_k_cu_9f27b026_220834cuda3std3__419piecewise_constructE,(_ZN40_INTERNAL_ad217ee8_4_k_cu_9f27b026_220834cuda3std3__45__cpo4cendE - _ZN40_INTERNAL_ad217ee8_4_k_cu_9f27b026_220834cuda3std3__419piecewise_constructE)
_ZN40_INTERNAL_ad217ee8_4_k_cu_9f27b026_220834cuda3std3__419piecewise_constructE:
	.zero		1
	.type		_ZN40_INTERNAL_ad217ee8_4_k_cu_9f27b026_220834cuda3std3__45__cpo4cendE,@object
	.size		_ZN40_INTERNAL_ad217ee8_4_k_cu_9f27b026_220834cuda3std3__45__cpo4cendE,(_ZN40_INTERNAL_ad217ee8_4_k_cu_9f27b026_220834cuda3std6ranges3__45__cpo4swapE - _ZN40_INTERNAL_ad217ee8_4_k_cu_9f27b026_220834cuda3std3__45__cpo4cendE)
_ZN40_INTERNAL_ad217ee8_4_k_cu_9f27b026_220834cuda3std3__45__cpo4cendE:
	.zero		1
	.type		_ZN40_INTERNAL_ad217ee8_4_k_cu_9f27b026_220834cuda3std6ranges3__45__cpo4swapE,@object
	.size		_ZN40_INTERNAL_ad217ee8_4_k_cu_9f27b026_220834cuda3std6ranges3__45__cpo4swapE,(.L_8 - _ZN40_INTERNAL_ad217ee8_4_k_cu_9f27b026_220834cuda3std6ranges3__45__cpo4swapE)
_ZN40_INTERNAL_ad217ee8_4_k_cu_9f27b026_220834cuda3std6ranges3__45__cpo4swapE:
	.zero		1
.L_8:


//--------------------- .nv.constant0._ZN7cutlass13device_kernelINS_4gemm6kernel13GemmUniversalIN4cute5tupleIJiiiiEEENS1_10collective13CollectiveMmaINS1_34MainloopSm90TmaGmmaWarpSpecializedILi9ENS5_IJNS4_1CILi2EEENSA_ILi4EEENSA_ILi1EEEEEENS1_35KernelTmaWarpSpecializedCooperativeEEENS5_IJNSA_ILi128EEENSA_ILi64EEESH_EEEaNS5_IJlSD_lEEEaSK_NS4_8TiledMMAINS4_8MMA_AtomIJNS4_4SM904GMMA26MMA_64x64x32_S32S8S8_SS_TNEEEENS4_6LayoutINS5_IJSB_SD_SD_EEENS5_IJSD_NSA_ILi0EEEST_EEEEENS5_IJNS4_10UnderscoreESW_SW_EEEEENS4_23SM90_TMA_LOAD_MULTICASTENS4_14ComposedLayoutINS4_7SwizzleILi3ELi4ELi3EEENS4_18smem_ptr_flag_bitsILi8EEENSR_INS5_IJNSA_ILi8EEESH_EEENS5_IJSH_SD_EEEEEEEvNS4_8identityESZ_S19_vS1A_EENS_8epilogue10collective6detail29Sm90TmaWarpSpecializedAdapterINS1D_15DefaultEpilogueIaSK_SK_NS1C_6thread17LinearCombinationIaLi1EiiLNS1H_9ScaleType4KindE0ELNS_15FloatRoundStyleE2EaEENS1_15EpilogueDefaultEEEEEvvEEEEvNT_6ParamsE --------------------------
	.section	.nv.constant0._ZN7cutlass13device_kernelINS_4gemm6kernel13GemmUniversalIN4cute5tupleIJiiiiEEENS1_10collective13CollectiveMmaINS1_34MainloopSm90TmaGmmaWarpSpecializedILi9ENS5_IJNS4_1CILi2EEENSA_ILi4EEENSA_ILi1EEEEEENS1_35KernelTmaWarpSpecializedCooperativeEEENS5_IJNSA_ILi128EEENSA_ILi64EEESH_EEEaNS5_IJlSD_lEEEaSK_NS4_8TiledMMAINS4_8MMA_AtomIJNS4_4SM904GMMA26MMA_64x64x32_S32S8S8_SS_TNEEEENS4_6LayoutINS5_IJSB_SD_SD_EEENS5_IJSD_NSA_ILi0EEEST_EEEEENS5_IJNS4_10UnderscoreESW_SW_EEEEENS4_23SM90_TMA_LOAD_MULTICASTENS4_14ComposedLayoutINS4_7SwizzleILi3ELi4ELi3EEENS4_18smem_ptr_flag_bitsILi8EEENSR_INS5_IJNSA_ILi8EEESH_EEENS5_IJSH_SD_EEEEEEEvNS4_8identityESZ_S19_vS1A_EENS_8epilogue10collective6detail29Sm90TmaWarpSpecializedAdapterINS1D_15DefaultEpilogueIaSK_SK_NS1C_6thread17LinearCombinationIaLi1EiiLNS1H_9ScaleType4KindE0ELNS_15FloatRoundStyleE2EaEENS1_15EpilogueDefaultEEEEEvvEEEEvNT_6ParamsE,"a",@progbits
	.sectionflags	@""
	.align	4
.nv.constant0._ZN7cutlass13device_kernelINS_4gemm6kernel13GemmUniversalIN4cute5tupleIJiiiiEEENS1_10collective13CollectiveMmaINS1_34MainloopSm90TmaGmmaWarpSpecializedILi9ENS5_IJNS4_1CILi2EEENSA_ILi4EEENSA_ILi1EEEEEENS1_35KernelTmaWarpSpecializedCooperativeEEENS5_IJNSA_ILi128EEENSA_ILi64EEESH_EEEaNS5_IJlSD_lEEEaSK_NS4_8TiledMMAINS4_8MMA_AtomIJNS4_4SM904GMMA26MMA_64x64x32_S32S8S8_SS_TNEEEENS4_6LayoutINS5_IJSB_SD_SD_EEENS5_IJSD_NSA_ILi0EEEST_EEEEENS5_IJNS4_10UnderscoreESW_SW_EEEEENS4_23SM90_TMA_LOAD_MULTICASTENS4_14ComposedLayoutINS4_7SwizzleILi3ELi4ELi3EEENS4_18smem_ptr_flag_bitsILi8EEENSR_INS5_IJNSA_ILi8EEESH_EEENS5_IJSH_SD_EEEEEEEvNS4_8identityESZ_S19_vS1A_EENS_8epilogue10collective6detail29Sm90TmaWarpSpecializedAdapterINS1D_15DefaultEpilogueIaSK_SK_NS1C_6thread17LinearCombinationIaLi1EiiLNS1H_9ScaleType4KindE0ELNS_15FloatRoundStyleE2EaEENS1_15EpilogueDefaultEEEEEvvEEEEvNT_6ParamsE:
	.zero		1664


//--------------------- SYMBOLS --------------------------

	.type		.nv.reservedSmem.offset0,@object
	.size		.nv.reservedSmem.offset0,0x4
	.type		__assertfail,@function
